	.target	sm_100a

	.elftype	@"ET_EXEC"


//--------------------- .note.nv.tkinfo           --------------------------
	.section	.note.nv.tkinfo,"",@"SHT_NOTE"
	.sectionflags	@"SHF_NOTE_NV_TKINFO"
	.tkinfo
        /*0018*/ 	.word	0x00000002
        /*0030*/ 	.string	""
        /*0030*/ 	.string	"ptxas"
        /*0030*/ 	.string	"Cuda compilation tools, release 13.0, V13.0.88"
        /*0030*/ 	.string	"Build cuda_13.0.r13.0/compiler.36424714_0"
        /*0030*/ 	.string	"-arch sm_100a -m 64 "



//--------------------- .note.nv.cuinfo           --------------------------
	.section	.note.nv.cuinfo,"",@"SHT_NOTE"
	.sectionflags	@"SHF_NOTE_NV_CUINFO"
        /*0018*/ 	.short	0x0002
        /*001a*/ 	.short	0x0064
        /*001c*/ 	.short	0x0082
	.zero		2


//--------------------- .nv.info                  --------------------------
	.section	.nv.info,"",@"SHT_CUDA_INFO"
	.align	4


	//----- nvinfo : EIATTR_REGCOUNT
	.align		4
        /*0000*/ 	.byte	0x04, 0x2f
        /*0002*/ 	.short	(.L_19 - .L_18)
	.align		4
.L_18:
        /*0004*/ 	.word	index@(_ZN7cutlass13device_kernelINS_4gemm6kernel13GemmUniversalIN4cute5tupleIJiiiiEEENS1_10collective13CollectiveMmaINS1_35MainloopSm100TmaUmmaWarpSpecializedILi14ELi2ELi4ENS5_IJNS4_1CILi1EEESB_SB_EEEEENS5_IJNSA_ILi128EEENSA_ILi96EEENSA_ILi32EEEEEENS_6half_tENS5_IJlSB_lEEESI_SJ_NS4_8TiledMMAINS4_8MMA_AtomIJNS4_20SM100_MMA_F16BF16_SSISI_SI_fLi128ELi96ELNS4_4UMMA5MajorE0ELSO_0ELNSN_7ScaleInE0ELSP_0EEEEEENS4_6LayoutISC_NS5_IJNSA_ILi0EEEST_ST_EEEEENS5_IJNS4_10UnderscoreESW_SW_EEEEENS4_13SM90_TMA_LOADENS4_14ComposedLayoutINS4_7SwizzleILi2ELi4ELi3EEENS4_18smem_ptr_flag_bitsILi16EEENSS_INS5_IJNSA_ILi8EEESG_EEENS5_IJSG_SB_EEEEEEEvNS4_8identityESZ_S19_vS1A_EENS_8epilogue10collective18CollectiveEpilogueINS1C_23Sm100TmaWarpSpecializedILi3ELi2ELi32ELb1ELb0EEEJSH_NS5_IJNSS_ISE_SB_EENSS_ISG_SB_EEEEESI_SJ_SI_SJ_NS1C_6fusion15FusionCallbacksIS1G_NS1K_17LinearCombinationISI_fSI_fLNS_15FloatRoundStyleE2EEESH_S1J_JEEENS4_5SM1004TMEM4LOAD26SM100_TMEM_LOAD_32dp32b32xESZ_S19_NS4_39AutoVectorizingCopyWithAssumedAlignmentILi128EEENS4_14SM90_TMA_STOREES19_S1V_S1V_EEEvvEEEEvNT_6ParamsE)
        /*0008*/ 	.word	0x0000006e


	//----- nvinfo : EIATTR_FRAME_SIZE
	.align		4
.L_19:
        /*000c*/ 	.byte	0x04, 0x11
        /*000e*/ 	.short	(.L_21 - .L_20)
	.align		4
.L_20:
        /*0010*/ 	.word	index@($__internal_2_$__cuda_sm10x_tcgen05_guardrail_trap_unallocated_columns_being_dealloced)
        /*0014*/ 	.word	0x00000000


	//----- nvinfo : EIATTR_FRAME_SIZE
	.align		4
.L_21:
        /*0018*/ 	.byte	0x04, 0x11
        /*001a*/ 	.short	(.L_23 - .L_22)
	.align		4
.L_22:
        /*001c*/ 	.word	index@($__internal_1_$__cuda_sm10x_tcgen05_guardrail_trap_phase_invalid_during_alloc)
        /*0020*/ 	.word	0x00000000


	//----- nvinfo : EIATTR_FRAME_SIZE
	.align		4
.L_23:
        /*0024*/ 	.byte	0x04, 0x11
        /*0026*/ 	.short	(.L_25 - .L_24)
	.align		4
.L_24:
        /*0028*/ 	.word	index@($__internal_0_$__cuda_sm10x_tcgen05_guardrail_trap_col_being_dealloced_not_returned_by_alloc)
        /*002c*/ 	.word	0x00000000


	//----- nvinfo : EIATTR_FRAME_SIZE
	.align		4
.L_25:
        /*0030*/ 	.byte	0x04, 0x11
        /*0032*/ 	.short	(.L_27 - .L_26)
	.align		4
.L_26:
        /*0034*/ 	.word	index@(_ZN7cutlass13device_kernelINS_4gemm6kernel13GemmUniversalIN4cute5tupleIJiiiiEEENS1_10collective13CollectiveMmaINS1_35MainloopSm100TmaUmmaWarpSpecializedILi14ELi2ELi4ENS5_IJNS4_1CILi1EEESB_SB_EEEEENS5_IJNSA_ILi128EEENSA_ILi96EEENSA_ILi32EEEEEENS_6half_tENS5_IJlSB_lEEESI_SJ_NS4_8TiledMMAINS4_8MMA_AtomIJNS4_20SM100_MMA_F16BF16_SSISI_SI_fLi128ELi96ELNS4_4UMMA5MajorE0ELSO_0ELNSN_7ScaleInE0ELSP_0EEEEEENS4_6LayoutISC_NS5_IJNSA_ILi0EEEST_ST_EEEEENS5_IJNS4_10UnderscoreESW_SW_EEEEENS4_13SM90_TMA_LOADENS4_14ComposedLayoutINS4_7SwizzleILi2ELi4ELi3EEENS4_18smem_ptr_flag_bitsILi16EEENSS_INS5_IJNSA_ILi8EEESG_EEENS5_IJSG_SB_EEEEEEEvNS4_8identityESZ_S19_vS1A_EENS_8epilogue10collective18CollectiveEpilogueINS1C_23Sm100TmaWarpSpecializedILi3ELi2ELi32ELb1ELb0EEEJSH_NS5_IJNSS_ISE_SB_EENSS_ISG_SB_EEEEESI_SJ_SI_SJ_NS1C_6fusion15FusionCallbacksIS1G_NS1K_17LinearCombinationISI_fSI_fLNS_15FloatRoundStyleE2EEESH_S1J_JEEENS4_5SM1004TMEM4LOAD26SM100_TMEM_LOAD_32dp32b32xESZ_S19_NS4_39AutoVectorizingCopyWithAssumedAlignmentILi128EEENS4_14SM90_TMA_STOREES19_S1V_S1V_EEEvvEEEEvNT_6ParamsE)
        /*0038*/ 	.word	0x00000000


	//----- nvinfo : EIATTR_MIN_STACK_SIZE
	.align		4
.L_27:
        /*003c*/ 	.byte	0x04, 0x12
        /*003e*/ 	.short	(.L_29 - .L_28)
	.align		4
.L_28:
        /*0040*/ 	.word	index@(_ZN7cutlass13device_kernelINS_4gemm6kernel13GemmUniversalIN4cute5tupleIJiiiiEEENS1_10collective13CollectiveMmaINS1_35MainloopSm100TmaUmmaWarpSpecializedILi14ELi2ELi4ENS5_IJNS4_1CILi1EEESB_SB_EEEEENS5_IJNSA_ILi128EEENSA_ILi96EEENSA_ILi32EEEEEENS_6half_tENS5_IJlSB_lEEESI_SJ_NS4_8TiledMMAINS4_8MMA_AtomIJNS4_20SM100_MMA_F16BF16_SSISI_SI_fLi128ELi96ELNS4_4UMMA5MajorE0ELSO_0ELNSN_7ScaleInE0ELSP_0EEEEEENS4_6LayoutISC_NS5_IJNSA_ILi0EEEST_ST_EEEEENS5_IJNS4_10UnderscoreESW_SW_EEEEENS4_13SM90_TMA_LOADENS4_14ComposedLayoutINS4_7SwizzleILi2ELi4ELi3EEENS4_18smem_ptr_flag_bitsILi16EEENSS_INS5_IJNSA_ILi8EEESG_EEENS5_IJSG_SB_EEEEEEEvNS4_8identityESZ_S19_vS1A_EENS_8epilogue10collective18CollectiveEpilogueINS1C_23Sm100TmaWarpSpecializedILi3ELi2ELi32ELb1ELb0EEEJSH_NS5_IJNSS_ISE_SB_EENSS_ISG_SB_EEEEESI_SJ_SI_SJ_NS1C_6fusion15FusionCallbacksIS1G_NS1K_17LinearCombinationISI_fSI_fLNS_15FloatRoundStyleE2EEESH_S1J_JEEENS4_5SM1004TMEM4LOAD26SM100_TMEM_LOAD_32dp32b32xESZ_S19_NS4_39AutoVectorizingCopyWithAssumedAlignmentILi128EEENS4_14SM90_TMA_STOREES19_S1V_S1V_EEEvvEEEEvNT_6ParamsE)
        /*0044*/ 	.word	0x00000000
.L_29:


//--------------------- .nv.compat                --------------------------
	.section	.nv.compat,"",@"SHT_CUDA_COMPAT_INFO"
	.align	4
        /*0000*/ 	.byte	0x02, 0x09, 0x01, 0x00, 0x02, 0x02, 0x02, 0x00, 0x02, 0x05, 0x05, 0x00, 0x03, 0x07, 0x01, 0x01
        /*0010*/ 	.byte	0x02, 0x03, 0x01, 0x00, 0x02, 0x06, 0x01, 0x00, 0x04, 0x0b, 0x08, 0x00, 0x09, 0x00, 0x00, 0x00
        /*0020*/ 	.byte	0x00, 0x00, 0x00, 0x00


//--------------------- .nv.info._ZN7cutlass13device_kernelINS_4gemm6kernel13GemmUniversalIN4cute5tupleIJiiiiEEENS1_10collective13CollectiveMmaINS1_35MainloopSm100TmaUmmaWarpSpecializedILi14ELi2ELi4ENS5_IJNS4_1CILi1EEESB_SB_EEEEENS5_IJNSA_ILi128EEENSA_ILi96EEENSA_ILi32EEEEEENS_6half_tENS5_IJlSB_lEEESI_SJ_NS4_8TiledMMAINS4_8MMA_AtomIJNS4_20SM100_MMA_F16BF16_SSISI_SI_fLi128ELi96ELNS4_4UMMA5MajorE0ELSO_0ELNSN_7ScaleInE0ELSP_0EEEEEENS4_6LayoutISC_NS5_IJNSA_ILi0EEEST_ST_EEEEENS5_IJNS4_10UnderscoreESW_SW_EEEEENS4_13SM90_TMA_LOADENS4_14ComposedLayoutINS4_7SwizzleILi2ELi4ELi3EEENS4_18smem_ptr_flag_bitsILi16EEENSS_INS5_IJNSA_ILi8EEESG_EEENS5_IJSG_SB_EEEEEEEvNS4_8identityESZ_S19_vS1A_EENS_8epilogue10collective18CollectiveEpilogueINS1C_23Sm100TmaWarpSpecializedILi3ELi2ELi32ELb1ELb0EEEJSH_NS5_IJNSS_ISE_SB_EENSS_ISG_SB_EEEEESI_SJ_SI_SJ_NS1C_6fusion15FusionCallbacksIS1G_NS1K_17LinearCombinationISI_fSI_fLNS_15FloatRoundStyleE2EEESH_S1J_JEEENS4_5SM1004TMEM4LOAD26SM100_TMEM_LOAD_32dp32b32xESZ_S19_NS4_39AutoVectorizingCopyWithAssumedAlignmentILi128EEENS4_14SM90_TMA_STOREES19_S1V_S1V_EEEvvEEEEvNT_6ParamsE --------------------------
	.section	.nv.info._ZN7cutlass13device_kernelINS_4gemm6kernel13GemmUniversalIN4cute5tupleIJiiiiEEENS1_10collective13CollectiveMmaINS1_35MainloopSm100TmaUmmaWarpSpecializedILi14ELi2ELi4ENS5_IJNS4_1CILi1EEESB_SB_EEEEENS5_IJNSA_ILi128EEENSA_ILi96EEENSA_ILi32EEEEEENS_6half_tENS5_IJlSB_lEEESI_SJ_NS4_8TiledMMAINS4_8MMA_AtomIJNS4_20SM100_MMA_F16BF16_SSISI_SI_fLi128ELi96ELNS4_4UMMA5MajorE0ELSO_0ELNSN_7ScaleInE0ELSP_0EEEEEENS4_6LayoutISC_NS5_IJNSA_ILi0EEEST_ST_EEEEENS5_IJNS4_10UnderscoreESW_SW_EEEEENS4_13SM90_TMA_LOADENS4_14ComposedLayoutINS4_7SwizzleILi2ELi4ELi3EEENS4_18smem_ptr_flag_bitsILi16EEENSS_INS5_IJNSA_ILi8EEESG_EEENS5_IJSG_SB_EEEEEEEvNS4_8identityESZ_S19_vS1A_EENS_8epilogue10collective18CollectiveEpilogueINS1C_23Sm100TmaWarpSpecializedILi3ELi2ELi32ELb1ELb0EEEJSH_NS5_IJNSS_ISE_SB_EENSS_ISG_SB_EEEEESI_SJ_SI_SJ_NS1C_6fusion15FusionCallbacksIS1G_NS1K_17LinearCombinationISI_fSI_fLNS_15FloatRoundStyleE2EEESH_S1J_JEEENS4_5SM1004TMEM4LOAD26SM100_TMEM_LOAD_32dp32b32xESZ_S19_NS4_39AutoVectorizingCopyWithAssumedAlignmentILi128EEENS4_14SM90_TMA_STOREES19_S1V_S1V_EEEvvEEEEvNT_6ParamsE,"",@"SHT_CUDA_INFO"
	.sectionflags	@""
	.align	4


	//----- nvinfo : EIATTR_CUDA_API_VERSION
	.align		4
        /*0000*/ 	.byte	0x04, 0x37
        /*0002*/ 	.short	(.L_31 - .L_30)
.L_30:
        /*0004*/ 	.word	0x00000082


	//----- nvinfo : EIATTR_KPARAM_INFO
	.align		4
.L_31:
        /*0008*/ 	.byte	0x04, 0x17
        /*000a*/ 	.short	(.L_33 - .L_32)
.L_32:
        /*000c*/ 	.word	0x00000000
        /*0010*/ 	.short	0x0000
        /*0012*/ 	.short	0x0000
        /*0014*/ 	.byte	0x00, 0xf0, 0x01, 0x20


	//----- nvinfo : EIATTR_AT_ENTRY_FRAGMENTS
	.align		4
.L_33:
        /*0018*/ 	.byte	0x04, 0x4f
        /*001a*/ 	.short	(.L_35 - .L_34)


	//   ....[0]....
.L_34:
        /*001c*/ 	.word	0x00000006


	//----- nvinfo : EIATTR_RESERVED_SMEM_USED
	.align		4
.L_35:
        /*0020*/ 	.byte	0x01, 0x41
	.zero		2


	//----- nvinfo : EIATTR_SPARSE_MMA_MASK
	.align		4
        /*0024*/ 	.byte	0x03, 0x50
        /*0026*/ 	.short	0x0000


	//----- nvinfo : EIATTR_TCGEN05_1CTA_USED
	.align		4
        /*0028*/ 	.byte	0x01, 0x51
	.zero		2


	//----- nvinfo : EIATTR_MAXREG_COUNT
	.align		4
        /*002c*/ 	.byte	0x03, 0x1b
        /*002e*/ 	.short	0x00ff


	//----- nvinfo : EIATTR_NUM_BARRIERS
	.align		4
        /*0030*/ 	.byte	0x02, 0x4c
        /*0032*/ 	.byte	0x07
	.zero		1


	//----- nvinfo : EIATTR_EXTERNS
	.align		4
        /*0034*/ 	.byte	0x04, 0x0f
        /*0036*/ 	.short	(.L_37 - .L_36)


	//   ....[0]....
	.align		4
.L_36:
        /*0038*/ 	.word	index@(__assertfail)


	//----- nvinfo : EIATTR_MERCURY_ISA_VERSION
	.align		4
.L_37:
        /*003c*/ 	.byte	0x03, 0x5f
        /*003e*/ 	.short	0x0101


	//----- nvinfo : EIATTR_INT_WARP_WIDE_INSTR_OFFSETS
	.align		4
        /*0040*/ 	.byte	0x04, 0x31
        /*0042*/ 	.short	(.L_39 - .L_38)


	//   ....[0]....
.L_38:
        /*0044*/ 	.word	0x00001f30


	//   ....[1]....
        /*0048*/ 	.word	0x00003e30


	//   ....[2]....
        /*004c*/ 	.word	0x00003e60


	//   ....[3]....
        /*0050*/ 	.word	0x00003eb0


	//   ....[4]....
        /*0054*/ 	.word	0x000047c0


	//   ....[5]....
        /*0058*/ 	.word	0x00004820


	//   ....[6]....
        /*005c*/ 	.word	0x00004920


	//   ....[7]....
        /*0060*/ 	.word	0x000049b0


	//   ....[8]....
        /*0064*/ 	.word	0x00004b80


	//   ....[9]....
        /*0068*/ 	.word	0x00004ce0


	//----- nvinfo : EIATTR_COOP_GROUP_MASK_REGIDS
	.align		4
.L_39:
        /*006c*/ 	.byte	0x04, 0x29
        /*006e*/ 	.short	(.L_41 - .L_40)


	//   ....[0]....
.L_40:
        /*0070*/ 	.word	0xffffffff


	//   ....[1]....
        /*0074*/ 	.word	0xffffffff


	//   ....[2]....
        /*0078*/ 	.word	0xffffffff


	//   ....[3]....
        /*007c*/ 	.word	0xffffffff


	//   ....[4]....
        /*0080*/ 	.word	0xffffffff


	//   ....[5]....
        /*0084*/ 	.word	0xffffffff


	//   ....[6]....
        /*0088*/ 	.word	0xffffffff


	//   ....[7]....
        /*008c*/ 	.word	0xffffffff


	//   ....[8]....
        /*0090*/ 	.word	0xffffffff


	//   ....[9]....
        /*0094*/ 	.word	0xffffffff


	//   ....[10]....
        /*0098*/ 	.word	0xffffffff


	//   ....[11]....
        /*009c*/ 	.word	0xffffffff


	//   ....[12]....
        /*00a0*/ 	.word	0xffffffff


	//----- nvinfo : EIATTR_COOP_GROUP_INSTR_OFFSETS
	.align		4
.L_41:
        /*00a4*/ 	.byte	0x04, 0x28
        /*00a6*/ 	.short	(.L_43 - .L_42)


	//   ....[0]....
.L_42:
        /*00a8*/ 	.word	0x00000090


	//   ....[1]....
        /*00ac*/ 	.word	0x000004d0


	//   ....[2]....
        /*00b0*/ 	.word	0x000007b0


	//   ....[3]....
        /*00b4*/ 	.word	0x00000930


	//   ....[4]....
        /*00b8*/ 	.word	0x00000a30


	//   ....[5]....
        /*00bc*/ 	.word	0x00000ba0


	//   ....[6]....
        /*00c0*/ 	.word	0x00000d40


	//   ....[7]....
        /*00c4*/ 	.word	0x00001e10


	//   ....[8]....
        /*00c8*/ 	.word	0x00003190


	//   ....[9]....
        /*00cc*/ 	.word	0x000033a0


	//   ....[10]....
        /*00d0*/ 	.word	0x000033d0


	//   ....[11]....
        /*00d4*/ 	.word	0x00003d20


	//   ....[12]....
        /*00d8*/ 	.word	0x00003f50


	//----- nvinfo : EIATTR_VRC_CTA_INIT_COUNT
	.align		4
.L_43:
        /*00dc*/ 	.byte	0x02, 0x4a
        /*00de*/ 	.byte	0x80
	.zero		1


	//----- nvinfo : EIATTR_SYSCALL_OFFSETS
	.align		4
        /*00e0*/ 	.byte	0x04, 0x46
        /*00e2*/ 	.short	(.L_45 - .L_44)


	//   ....[0]....
.L_44:
        /*00e4*/ 	.word	0x00005740


	//   ....[1]....
        /*00e8*/ 	.word	0x00005830


	//   ....[2]....
        /*00ec*/ 	.word	0x00005fa0


	//   ....[3]....
        /*00f0*/ 	.word	0x00006c30


	//   ....[4]....
        /*00f4*/ 	.word	0x000078a0


	//----- nvinfo : EIATTR_MBARRIER_INSTR_OFFSETS
	.align		4
.L_45:
        /*00f8*/ 	.byte	0x04, 0x39
        /*00fa*/ 	.short	(.L_47 - .L_46)


	//   ....[0]....
.L_46:
        /*00fc*/ 	.word	0x000005d0
        /*0100*/ 	.word	0x000000ff
        /*0104*/ 	.word	0x00000000
        /*0108*/ 	.short	0x0100
        /*010a*/ 	.byte	0x05
	.zero		1


	//   ....[1]....
        /*010c*/ 	.word	0x000005e0
        /*0110*/ 	.word	0x000000ff
        /*0114*/ 	.word	0x00000070
        /*0118*/ 	.short	0x0100
        /*011a*/ 	.byte	0x05
	.zero		1


	//   ....[2]....
        /*011c*/ 	.word	0x000005f0
        /*0120*/ 	.word	0x000000ff
        /*0124*/ 	.word	0x00000008
        /*0128*/ 	.short	0x0100
        /*012a*/ 	.byte	0x05
	.zero		1


	//   ....[3]....
        /*012c*/ 	.word	0x00000600
        /*0130*/ 	.word	0x000000ff
        /*0134*/ 	.word	0x00000078
        /*0138*/ 	.short	0x0100
        /*013a*/ 	.byte	0x05
	.zero		1


	//   ....[4]....
        /*013c*/ 	.word	0x00000610
        /*0140*/ 	.word	0x000000ff
        /*0144*/ 	.word	0x00000010
        /*0148*/ 	.short	0x0100
        /*014a*/ 	.byte	0x05
	.zero		1


	//   ....[5]....
        /*014c*/ 	.word	0x00000620
        /*0150*/ 	.word	0x000000ff
        /*0154*/ 	.word	0x00000080
        /*0158*/ 	.short	0x0100
        /*015a*/ 	.byte	0x05
	.zero		1


	//   ....[6]....
        /*015c*/ 	.word	0x00000630
        /*0160*/ 	.word	0x000000ff
        /*0164*/ 	.word	0x00000018
        /*0168*/ 	.short	0x0100
        /*016a*/ 	.byte	0x05
	.zero		1


	//   ....[7]....
        /*016c*/ 	.word	0x00000640
        /*0170*/ 	.word	0x000000ff
        /*0174*/ 	.word	0x00000088
        /*0178*/ 	.short	0x0100
        /*017a*/ 	.byte	0x05
	.zero		1


	//   ....[8]....
        /*017c*/ 	.word	0x00000650
        /*0180*/ 	.word	0x000000ff
        /*0184*/ 	.word	0x00000020
        /*0188*/ 	.short	0x0100
        /*018a*/ 	.byte	0x05
	.zero		1


	//   ....[9]....
        /*018c*/ 	.word	0x00000660
        /*0190*/ 	.word	0x000000ff
        /*0194*/ 	.word	0x00000090
        /*0198*/ 	.short	0x0100
        /*019a*/ 	.byte	0x05
	.zero		1


	//   ....[10]....
        /*019c*/ 	.word	0x00000670
        /*01a0*/ 	.word	0x000000ff
        /*01a4*/ 	.word	0x00000028
        /*01a8*/ 	.short	0x0100
        /*01aa*/ 	.byte	0x05
	.zero		1


	//   ....[11]....
        /*01ac*/ 	.word	0x00000680
        /*01b0*/ 	.word	0x000000ff
        /*01b4*/ 	.word	0x00000098
        /*01b8*/ 	.short	0x0100
        /*01ba*/ 	.byte	0x05
	.zero		1


	//   ....[12]....
        /*01bc*/ 	.word	0x00000690
        /*01c0*/ 	.word	0x000000ff
        /*01c4*/ 	.word	0x00000030
        /*01c8*/ 	.short	0x0100
        /*01ca*/ 	.byte	0x05
	.zero		1


	//   ....[13]....
        /*01cc*/ 	.word	0x000006a0
        /*01d0*/ 	.word	0x000000ff
        /*01d4*/ 	.word	0x000000a0
        /*01d8*/ 	.short	0x0100
        /*01da*/ 	.byte	0x05
	.zero		1


	//   ....[14]....
        /*01dc*/ 	.word	0x000006b0
        /*01e0*/ 	.word	0x000000ff
        /*01e4*/ 	.word	0x00000038
        /*01e8*/ 	.short	0x0100
        /*01ea*/ 	.byte	0x05
	.zero		1


	//   ....[15]....
        /*01ec*/ 	.word	0x000006c0
        /*01f0*/ 	.word	0x000000ff
        /*01f4*/ 	.word	0x000000a8
        /*01f8*/ 	.short	0x0100
        /*01fa*/ 	.byte	0x05
	.zero		1


	//   ....[16]....
        /*01fc*/ 	.word	0x000006d0
        /*0200*/ 	.word	0x000000ff
        /*0204*/ 	.word	0x00000040
        /*0208*/ 	.short	0x0100
        /*020a*/ 	.byte	0x05
	.zero		1


	//   ....[17]....
        /*020c*/ 	.word	0x000006e0
        /*0210*/ 	.word	0x000000ff
        /*0214*/ 	.word	0x000000b0
        /*0218*/ 	.short	0x0100
        /*021a*/ 	.byte	0x05
	.zero		1


	//   ....[18]....
        /*021c*/ 	.word	0x000006f0
        /*0220*/ 	.word	0x000000ff
        /*0224*/ 	.word	0x00000048
        /*0228*/ 	.short	0x0100
        /*022a*/ 	.byte	0x05
	.zero		1


	//   ....[19]....
        /*022c*/ 	.word	0x00000700
        /*0230*/ 	.word	0x000000ff
        /*0234*/ 	.word	0x000000b8
        /*0238*/ 	.short	0x0100
        /*023a*/ 	.byte	0x05
	.zero		1


	//   ....[20]....
        /*023c*/ 	.word	0x00000710
        /*0240*/ 	.word	0x000000ff
        /*0244*/ 	.word	0x00000050
        /*0248*/ 	.short	0x0100
        /*024a*/ 	.byte	0x05
	.zero		1


	//   ....[21]....
        /*024c*/ 	.word	0x00000720
        /*0250*/ 	.word	0x000000ff
        /*0254*/ 	.word	0x000000c0
        /*0258*/ 	.short	0x0100
        /*025a*/ 	.byte	0x05
	.zero		1


	//   ....[22]....
        /*025c*/ 	.word	0x00000730
        /*0260*/ 	.word	0x000000ff
        /*0264*/ 	.word	0x00000058
        /*0268*/ 	.short	0x0100
        /*026a*/ 	.byte	0x05
	.zero		1


	//   ....[23]....
        /*026c*/ 	.word	0x00000740
        /*0270*/ 	.word	0x000000ff
        /*0274*/ 	.word	0x000000c8
        /*0278*/ 	.short	0x0100
        /*027a*/ 	.byte	0x05
	.zero		1


	//   ....[24]....
        /*027c*/ 	.word	0x00000750
        /*0280*/ 	.word	0x000000ff
        /*0284*/ 	.word	0x00000060
        /*0288*/ 	.short	0x0100
        /*028a*/ 	.byte	0x05
	.zero		1


	//   ....[25]....
        /*028c*/ 	.word	0x00000760
        /*0290*/ 	.word	0x000000ff
        /*0294*/ 	.word	0x000000d0
        /*0298*/ 	.short	0x0100
        /*029a*/ 	.byte	0x05
	.zero		1


	//   ....[26]....
        /*029c*/ 	.word	0x00000770
        /*02a0*/ 	.word	0x000000ff
        /*02a4*/ 	.word	0x00000068
        /*02a8*/ 	.short	0x0100
        /*02aa*/ 	.byte	0x05
	.zero		1


	//   ....[27]....
        /*02ac*/ 	.word	0x00000780
        /*02b0*/ 	.word	0x000000ff
        /*02b4*/ 	.word	0x000000d8
        /*02b8*/ 	.short	0x0100
        /*02ba*/ 	.byte	0x05
	.zero		1


	//   ....[28]....
        /*02bc*/ 	.word	0x000008c0
        /*02c0*/ 	.word	0x000000ff
        /*02c4*/ 	.word	0x000000e0
        /*02c8*/ 	.short	0x0100
        /*02ca*/ 	.byte	0x07
	.zero		1


	//   ....[29]....
        /*02cc*/ 	.word	0x000008d0
        /*02d0*/ 	.word	0x000000ff
        /*02d4*/ 	.word	0x000000f8
        /*02d8*/ 	.short	0x0100
        /*02da*/ 	.byte	0x07
	.zero		1


	//   ....[30]....
        /*02dc*/ 	.word	0x000008e0
        /*02e0*/ 	.word	0x000000ff
        /*02e4*/ 	.word	0x000000e8
        /*02e8*/ 	.short	0x0100
        /*02ea*/ 	.byte	0x07
	.zero		1


	//   ....[31]....
        /*02ec*/ 	.word	0x000008f0
        /*02f0*/ 	.word	0x000000ff
        /*02f4*/ 	.word	0x00000100
        /*02f8*/ 	.short	0x0100
        /*02fa*/ 	.byte	0x07
	.zero		1


	//   ....[32]....
        /*02fc*/ 	.word	0x00000900
        /*0300*/ 	.word	0x000000ff
        /*0304*/ 	.word	0x000000f0
        /*0308*/ 	.short	0x0100
        /*030a*/ 	.byte	0x07
	.zero		1


	//   ....[33]....
        /*030c*/ 	.word	0x00000910
        /*0310*/ 	.word	0x000000ff
        /*0314*/ 	.word	0x00000108
        /*0318*/ 	.short	0x0100
        /*031a*/ 	.byte	0x07
	.zero		1


	//   ....[34]....
        /*031c*/ 	.word	0x00000a00
        /*0320*/ 	.word	0x000000ff
        /*0324*/ 	.word	0x00000110
        /*0328*/ 	.short	0x0100
        /*032a*/ 	.byte	0x05
	.zero		1


	//   ....[35]....
        /*032c*/ 	.word	0x00000a10
        /*0330*/ 	.word	0x000000ff
        /*0334*/ 	.word	0x00000118
        /*0338*/ 	.short	0x0100
        /*033a*/ 	.byte	0x05
	.zero		1


	//   ....[36]....
        /*033c*/ 	.word	0x00000b50
        /*0340*/ 	.word	0x000000ff
        /*0344*/ 	.word	0x00000120
        /*0348*/ 	.short	0x0100
        /*034a*/ 	.byte	0x05
	.zero		1


	//   ....[37]....
        /*034c*/ 	.word	0x00000b60
        /*0350*/ 	.word	0x000000ff
        /*0354*/ 	.word	0x00000130
        /*0358*/ 	.short	0x0100
        /*035a*/ 	.byte	0x05
	.zero		1


	//   ....[38]....
        /*035c*/ 	.word	0x00000b70
        /*0360*/ 	.word	0x000000ff
        /*0364*/ 	.word	0x00000128
        /*0368*/ 	.short	0x0100
        /*036a*/ 	.byte	0x05
	.zero		1


	//   ....[39]....
        /*036c*/ 	.word	0x00000b80
        /*0370*/ 	.word	0x000000ff
        /*0374*/ 	.word	0x00000138
        /*0378*/ 	.short	0x0100
        /*037a*/ 	.byte	0x05
	.zero		1


	//   ....[40]....
        /*037c*/ 	.word	0x00000cb0
        /*0380*/ 	.word	0x000000ff
        /*0384*/ 	.word	0x00000140
        /*0388*/ 	.short	0x0100
        /*038a*/ 	.byte	0x07
	.zero		1


	//   ....[41]....
        /*038c*/ 	.word	0x00000cc0
        /*0390*/ 	.word	0x000000ff
        /*0394*/ 	.word	0x00000160
        /*0398*/ 	.short	0x0100
        /*039a*/ 	.byte	0x07
	.zero		1


	//   ....[42]....
        /*039c*/ 	.word	0x00000cd0
        /*03a0*/ 	.word	0x000000ff
        /*03a4*/ 	.word	0x00000148
        /*03a8*/ 	.short	0x0100
        /*03aa*/ 	.byte	0x07
	.zero		1


	//   ....[43]....
        /*03ac*/ 	.word	0x00000ce0
        /*03b0*/ 	.word	0x000000ff
        /*03b4*/ 	.word	0x00000168
        /*03b8*/ 	.short	0x0100
        /*03ba*/ 	.byte	0x07
	.zero		1


	//   ....[44]....
        /*03bc*/ 	.word	0x00000cf0
        /*03c0*/ 	.word	0x000000ff
        /*03c4*/ 	.word	0x00000150
        /*03c8*/ 	.short	0x0100
        /*03ca*/ 	.byte	0x07
	.zero		1


	//   ....[45]....
        /*03cc*/ 	.word	0x00000d00
        /*03d0*/ 	.word	0x000000ff
        /*03d4*/ 	.word	0x00000170
        /*03d8*/ 	.short	0x0100
        /*03da*/ 	.byte	0x07
	.zero		1


	//   ....[46]....
        /*03dc*/ 	.word	0x00000d10
        /*03e0*/ 	.word	0x000000ff
        /*03e4*/ 	.word	0x00000158
        /*03e8*/ 	.short	0x0100
        /*03ea*/ 	.byte	0x07
	.zero		1


	//   ....[47]....
        /*03ec*/ 	.word	0x00000d20
        /*03f0*/ 	.word	0x000000ff
        /*03f4*/ 	.word	0x00000178
        /*03f8*/ 	.short	0x0100
        /*03fa*/ 	.byte	0x07
	.zero		1


	//   ....[48]....
        /*03fc*/ 	.word	0x00000e10
        /*0400*/ 	.word	0x000000ff
        /*0404*/ 	.word	0x00000180
        /*0408*/ 	.short	0x0100
        /*040a*/ 	.byte	0x05
	.zero		1


	//   ....[49]....
        /*040c*/ 	.word	0x00000e20
        /*0410*/ 	.word	0x000000ff
        /*0414*/ 	.word	0x00000190
        /*0418*/ 	.short	0x0100
        /*041a*/ 	.byte	0x05
	.zero		1


	//   ....[50]....
        /*041c*/ 	.word	0x00000e30
        /*0420*/ 	.word	0x000000ff
        /*0424*/ 	.word	0x00000188
        /*0428*/ 	.short	0x0100
        /*042a*/ 	.byte	0x05
	.zero		1


	//   ....[51]....
        /*042c*/ 	.word	0x00000e40
        /*0430*/ 	.word	0x000000ff
        /*0434*/ 	.word	0x00000198
        /*0438*/ 	.short	0x0100
        /*043a*/ 	.byte	0x05
	.zero		1


	//   ....[52]....
        /*043c*/ 	.word	0x00001710
        /*0440*/ 	.word	0x00000002
        /*0444*/ 	.word	0x00000190
        /*0448*/ 	.short	0x010a
        /*044a*/ 	.byte	0xff
	.zero		1


	//   ....[53]....
        /*044c*/ 	.word	0x00001740
        /*0450*/ 	.word	0x00000002
        /*0454*/ 	.word	0x00000180
        /*0458*/ 	.short	0x0101
        /*045a*/ 	.byte	0xff
	.zero		1


	//   ....[54]....
        /*045c*/ 	.word	0x00001810
        /*0460*/ 	.word	0x000000ff
        /*0464*/ 	.word	0x00000070
        /*0468*/ 	.short	0x010a
        /*046a*/ 	.byte	0x05
	.zero		1


	//   ....[55]....
        /*046c*/ 	.word	0x000018b0
        /*0470*/ 	.word	0x000000ff
        /*0474*/ 	.word	0x00000070
        /*0478*/ 	.short	0x010a
        /*047a*/ 	.byte	0x21
	.zero		1


	//   ....[56]....
        /*047c*/ 	.word	0x00001a00
        /*0480*/ 	.word	0x000000ff
        /*0484*/ 	.word	0x00000070
        /*0488*/ 	.short	0x010a
        /*048a*/ 	.byte	0x08
	.zero		1


	//   ....[57]....
        /*048c*/ 	.word	0x00001b10
        /*0490*/ 	.word	0x000000ff
        /*0494*/ 	.word	0x00000118
        /*0498*/ 	.short	0x0101
        /*049a*/ 	.byte	0x04
	.zero		1


	//   ....[58]....
        /*049c*/ 	.word	0x00001b30
        /*04a0*/ 	.word	0x000000ff
        /*04a4*/ 	.word	0x00000070
        /*04a8*/ 	.short	0x010a
        /*04aa*/ 	.byte	0x05
	.zero		1


	//   ....[59]....
        /*04ac*/ 	.word	0x00001bb0
        /*04b0*/ 	.word	0x000000ff
        /*04b4*/ 	.word	0x00000070
        /*04b8*/ 	.short	0x010a
        /*04ba*/ 	.byte	0x11
	.zero		1


	//   ....[60]....
        /*04bc*/ 	.word	0x00001d00
        /*04c0*/ 	.word	0x000000ff
        /*04c4*/ 	.word	0x00000070
        /*04c8*/ 	.short	0x010a
        /*04ca*/ 	.byte	0x08
	.zero		1


	//   ....[61]....
        /*04cc*/ 	.word	0x00001e40
        /*04d0*/ 	.word	0x00000002
        /*04d4*/ 	.word	0x00000120
        /*04d8*/ 	.short	0x010a
        /*04da*/ 	.byte	0xff
	.zero		1


	//   ....[62]....
        /*04dc*/ 	.word	0x00001f00
        /*04e0*/ 	.word	0x00000002
        /*04e4*/ 	.word	0x00000000
        /*04e8*/ 	.short	0x0101
        /*04ea*/ 	.byte	0xff
	.zero		1


	//   ....[63]....
        /*04ec*/ 	.word	0x00002460
        /*04f0*/ 	.word	0x000000ff
        /*04f4*/ 	.word	0x00000000
        /*04f8*/ 	.short	0x010a
        /*04fa*/ 	.byte	0x05
	.zero		1


	//   ....[64]....
        /*04fc*/ 	.word	0x000024f0
        /*0500*/ 	.word	0x000000ff
        /*0504*/ 	.word	0x00000000
        /*0508*/ 	.short	0x010a
        /*050a*/ 	.byte	0x05
	.zero		1


	//   ....[65]....
        /*050c*/ 	.word	0x00002580
        /*0510*/ 	.word	0x000000ff
        /*0514*/ 	.word	0x00000000
        /*0518*/ 	.short	0x010a
        /*051a*/ 	.byte	0x05
	.zero		1


	//   ....[66]....
        /*051c*/ 	.word	0x00002610
        /*0520*/ 	.word	0x000000ff
        /*0524*/ 	.word	0x00000000
        /*0528*/ 	.short	0x010a
        /*052a*/ 	.byte	0x05
	.zero		1


	//   ....[67]....
        /*052c*/ 	.word	0x000026a0
        /*0530*/ 	.word	0x000000ff
        /*0534*/ 	.word	0x00000000
        /*0538*/ 	.short	0x010a
        /*053a*/ 	.byte	0x05
	.zero		1


	//   ....[68]....
        /*053c*/ 	.word	0x00002730
        /*0540*/ 	.word	0x000000ff
        /*0544*/ 	.word	0x00000000
        /*0548*/ 	.short	0x010a
        /*054a*/ 	.byte	0x05
	.zero		1


	//   ....[69]....
        /*054c*/ 	.word	0x000027c0
        /*0550*/ 	.word	0x000000ff
        /*0554*/ 	.word	0x00000000
        /*0558*/ 	.short	0x010a
        /*055a*/ 	.byte	0x05
	.zero		1


	//   ....[70]....
        /*055c*/ 	.word	0x00002850
        /*0560*/ 	.word	0x000000ff
        /*0564*/ 	.word	0x00000000
        /*0568*/ 	.short	0x010a
        /*056a*/ 	.byte	0x05
	.zero		1


	//   ....[71]....
        /*056c*/ 	.word	0x000028e0
        /*0570*/ 	.word	0x000000ff
        /*0574*/ 	.word	0x00000000
        /*0578*/ 	.short	0x010a
        /*057a*/ 	.byte	0x05
	.zero		1


	//   ....[72]....
        /*057c*/ 	.word	0x00002970
        /*0580*/ 	.word	0x000000ff
        /*0584*/ 	.word	0x00000000
        /*0588*/ 	.short	0x010a
        /*058a*/ 	.byte	0x05
	.zero		1


	//   ....[73]....
        /*058c*/ 	.word	0x00002a00
        /*0590*/ 	.word	0x000000ff
        /*0594*/ 	.word	0x00000000
        /*0598*/ 	.short	0x010a
        /*059a*/ 	.byte	0x05
	.zero		1


	//   ....[74]....
        /*059c*/ 	.word	0x00002a90
        /*05a0*/ 	.word	0x000000ff
        /*05a4*/ 	.word	0x00000000
        /*05a8*/ 	.short	0x010a
        /*05aa*/ 	.byte	0x05
	.zero		1


	//   ....[75]....
        /*05ac*/ 	.word	0x00002b20
        /*05b0*/ 	.word	0x000000ff
        /*05b4*/ 	.word	0x00000000
        /*05b8*/ 	.short	0x010a
        /*05ba*/ 	.byte	0x05
	.zero		1


	//   ....[76]....
        /*05bc*/ 	.word	0x00002bc0
        /*05c0*/ 	.word	0x00000000
        /*05c4*/ 	.word	0x00000000
        /*05c8*/ 	.short	0x010a
        /*05ca*/ 	.byte	0xff
	.zero		1


	//   ....[77]....
        /*05cc*/ 	.word	0x00002ce0
        /*05d0*/ 	.word	0x00000000
        /*05d4*/ 	.word	0x00000180
        /*05d8*/ 	.short	0x010a
        /*05da*/ 	.byte	0xff
	.zero		1


	//   ....[78]....
        /*05dc*/ 	.word	0x00002d50
        /*05e0*/ 	.word	0x00000000
        /*05e4*/ 	.word	0x00000000
        /*05e8*/ 	.short	0x0101
        /*05ea*/ 	.byte	0xff
	.zero		1


	//   ....[79]....
        /*05ec*/ 	.word	0x00002d70
        /*05f0*/ 	.word	0x000000ff
        /*05f4*/ 	.word	0x00000130
        /*05f8*/ 	.short	0x010a
        /*05fa*/ 	.byte	0x05
	.zero		1


	//   ....[80]....
        /*05fc*/ 	.word	0x00002e90
        /*0600*/ 	.word	0x00000000
        /*0604*/ 	.word	0x00000120
        /*0608*/ 	.short	0x010a
        /*060a*/ 	.byte	0xff
	.zero		1


	//   ....[81]....
        /*060c*/ 	.word	0x00002f90
        /*0610*/ 	.word	0x00000000
        /*0614*/ 	.word	0x00000000
        /*0618*/ 	.short	0x0101
        /*061a*/ 	.byte	0xff
	.zero		1


	//   ....[82]....
        /*061c*/ 	.word	0x00003020
        /*0620*/ 	.word	0x000000ff
        /*0624*/ 	.word	0x00000130
        /*0628*/ 	.short	0x0106
        /*062a*/ 	.byte	0x05
	.zero		1


	//   ....[83]....
        /*062c*/ 	.word	0x00003040
        /*0630*/ 	.word	0x000000ff
        /*0634*/ 	.word	0x00000130
        /*0638*/ 	.short	0x010a
        /*063a*/ 	.byte	0x05
	.zero		1


	//   ....[84]....
        /*063c*/ 	.word	0x000030d0
        /*0640*/ 	.word	0x000000ff
        /*0644*/ 	.word	0x00000130
        /*0648*/ 	.short	0x0106
        /*064a*/ 	.byte	0x04
	.zero		1


	//   ....[85]....
        /*064c*/ 	.word	0x00003110
        /*0650*/ 	.word	0x00000000
        /*0654*/ 	.word	0x00000130
        /*0658*/ 	.short	0x010a
        /*065a*/ 	.byte	0xff
	.zero		1


	//   ....[86]....
        /*065c*/ 	.word	0x00003610
        /*0660*/ 	.word	0x00000000
        /*0664*/ 	.word	0x00000120
        /*0668*/ 	.short	0x010a
        /*066a*/ 	.byte	0xff
	.zero		1


	//   ....[87]....
        /*066c*/ 	.word	0x00003720
        /*0670*/ 	.word	0x00000003
        /*0674*/ 	.word	0x00000000
        /*0678*/ 	.short	0x0101
        /*067a*/ 	.byte	0xff
	.zero		1


	//   ....[88]....
        /*067c*/ 	.word	0x00003730
        /*0680*/ 	.word	0x000000ff
        /*0684*/ 	.word	0x00000000
        /*0688*/ 	.short	0x010a
        /*068a*/ 	.byte	0x05
	.zero		1


	//   ....[89]....
        /*068c*/ 	.word	0x00003750
        /*0690*/ 	.word	0x000000ff
        /*0694*/ 	.word	0x00000160
        /*0698*/ 	.short	0x010a
        /*069a*/ 	.byte	0x0e
	.zero		1


	//   ....[90]....
        /*069c*/ 	.word	0x00003820
        /*06a0*/ 	.word	0x000000ff
        /*06a4*/ 	.word	0x00000000
        /*06a8*/ 	.short	0x010a
        /*06aa*/ 	.byte	0x07
	.zero		1


	//   ....[91]....
        /*06ac*/ 	.word	0x00003950
        /*06b0*/ 	.word	0x000000ff
        /*06b4*/ 	.word	0x00000000
        /*06b8*/ 	.short	0x010a
        /*06ba*/ 	.byte	0x13
	.zero		1


	//   ....[92]....
        /*06bc*/ 	.word	0x00003b50
        /*06c0*/ 	.word	0x000000ff
        /*06c4*/ 	.word	0x00000000
        /*06c8*/ 	.short	0x010a
        /*06ca*/ 	.byte	0x05
	.zero		1


	//   ....[93]....
        /*06cc*/ 	.word	0x00003be0
        /*06d0*/ 	.word	0x000000ff
        /*06d4*/ 	.word	0x00000000
        /*06d8*/ 	.short	0x010a
        /*06da*/ 	.byte	0x05
	.zero		1


	//   ....[94]....
        /*06dc*/ 	.word	0x00003c70
        /*06e0*/ 	.word	0x000000ff
        /*06e4*/ 	.word	0x00000000
        /*06e8*/ 	.short	0x010a
        /*06ea*/ 	.byte	0x05
	.zero		1


	//   ....[95]....
        /*06ec*/ 	.word	0x00003d00
        /*06f0*/ 	.word	0x000000ff
        /*06f4*/ 	.word	0x00000000
        /*06f8*/ 	.short	0x010a
        /*06fa*/ 	.byte	0x06
	.zero		1


	//   ....[96]....
        /*06fc*/ 	.word	0x00004170
        /*0700*/ 	.word	0x00000000
        /*0704*/ 	.word	0x00000120
        /*0708*/ 	.short	0x010a
        /*070a*/ 	.byte	0xff
	.zero		1


	//   ....[97]....
        /*070c*/ 	.word	0x00004230
        /*0710*/ 	.word	0x00000000
        /*0714*/ 	.word	0x00000000
        /*0718*/ 	.short	0x0101
        /*071a*/ 	.byte	0xff
	.zero		1


	//   ....[98]....
        /*071c*/ 	.word	0x00004550
        /*0720*/ 	.word	0x000000ff
        /*0724*/ 	.word	0x00000118
        /*0728*/ 	.short	0x010a
        /*072a*/ 	.byte	0x07
	.zero		1


	//   ....[99]....
        /*072c*/ 	.word	0x00004740
        /*0730*/ 	.word	0x000000ff
        /*0734*/ 	.word	0x000000f8
        /*0738*/ 	.short	0x010a
        /*073a*/ 	.byte	0x07
	.zero		1


	//   ....[100]....
        /*073c*/ 	.word	0x000048c0
        /*0740*/ 	.word	0x000000ff
        /*0744*/ 	.word	0x000000e0
        /*0748*/ 	.short	0x010b
        /*074a*/ 	.byte	0x07
	.zero		1


	//   ....[101]....
        /*074c*/ 	.word	0x000048d0
        /*0750*/ 	.word	0x000000ff
        /*0754*/ 	.word	0x00000000
        /*0758*/ 	.short	0x0101
        /*075a*/ 	.byte	0x08
	.zero		1


	//   ....[102]....
        /*075c*/ 	.word	0x000048e0
        /*0760*/ 	.word	0x000000ff
        /*0764*/ 	.word	0x00000100
        /*0768*/ 	.short	0x010a
        /*076a*/ 	.byte	0x07
	.zero		1


	//   ....[103]....
        /*076c*/ 	.word	0x00004a60
        /*0770*/ 	.word	0x000000ff
        /*0774*/ 	.word	0x000000e8
        /*0778*/ 	.short	0x010b
        /*077a*/ 	.byte	0x07
	.zero		1


	//   ....[104]....
        /*077c*/ 	.word	0x00004aa0
        /*0780*/ 	.word	0x000000ff
        /*0784*/ 	.word	0x00000000
        /*0788*/ 	.short	0x0101
        /*078a*/ 	.byte	0x08
	.zero		1


	//   ....[105]....
        /*078c*/ 	.word	0x00004ae0
        /*0790*/ 	.word	0x000000ff
        /*0794*/ 	.word	0x00000108
        /*0798*/ 	.short	0x010a
        /*079a*/ 	.byte	0x07
	.zero		1


	//   ....[106]....
        /*079c*/ 	.word	0x00004d20
        /*07a0*/ 	.word	0x000000ff
        /*07a4*/ 	.word	0x000000f0
        /*07a8*/ 	.short	0x010b
        /*07aa*/ 	.byte	0x07
	.zero		1


	//   ....[107]....
        /*07ac*/ 	.word	0x00004d40
        /*07b0*/ 	.word	0x000000ff
        /*07b4*/ 	.word	0x00000000
        /*07b8*/ 	.short	0x0101
        /*07ba*/ 	.byte	0x0d
	.zero		1


	//   ....[108]....
        /*07bc*/ 	.word	0x00004d70
        /*07c0*/ 	.word	0x000000ff
        /*07c4*/ 	.word	0x000000f8
        /*07c8*/ 	.short	0x010a
        /*07ca*/ 	.byte	0x07
	.zero		1


	//   ....[109]....
        /*07cc*/ 	.word	0x00004d90
        /*07d0*/ 	.word	0x000000ff
        /*07d4*/ 	.word	0x00000100
        /*07d8*/ 	.short	0x010a
        /*07da*/ 	.byte	0x07
	.zero		1


	//   ....[110]....
        /*07dc*/ 	.word	0x00004dd0
        /*07e0*/ 	.word	0x00000000
        /*07e4*/ 	.word	0x00000108
        /*07e8*/ 	.short	0x010a
        /*07ea*/ 	.byte	0xff
	.zero		1


	//   ....[111]....
        /*07ec*/ 	.word	0x00005100
        /*07f0*/ 	.word	0x00000000
        /*07f4*/ 	.word	0x00000120
        /*07f8*/ 	.short	0x010a
        /*07fa*/ 	.byte	0xff
	.zero		1


	//   ....[112]....
        /*07fc*/ 	.word	0x00005210
        /*0800*/ 	.word	0x00000000
        /*0804*/ 	.word	0x00000000
        /*0808*/ 	.short	0x0101
        /*080a*/ 	.byte	0xff
	.zero		1


	//   ....[113]....
        /*080c*/ 	.word	0x00005c60
        /*0810*/ 	.word	0x000000ff
        /*0814*/ 	.word	0x000000e0
        /*0818*/ 	.short	0x010a
        /*081a*/ 	.byte	0x30
	.zero		1


	//   ....[114]....
        /*081c*/ 	.word	0x00005ca0
        /*0820*/ 	.word	0x00000040
        /*0824*/ 	.word	0x00000140
        /*0828*/ 	.short	0x010a
        /*082a*/ 	.byte	0xff
	.zero		1


	//   ....[115]....
        /*082c*/ 	.word	0x00005d90
        /*0830*/ 	.word	0x000000ff
        /*0834*/ 	.word	0x000000e0
        /*0838*/ 	.short	0x010a
        /*083a*/ 	.byte	0x30
	.zero		1


	//   ....[116]....
        /*083c*/ 	.word	0x00005e80
        /*0840*/ 	.word	0x00000040
        /*0844*/ 	.word	0x00000140
        /*0848*/ 	.short	0x010a
        /*084a*/ 	.byte	0xff
	.zero		1


	//   ....[117]....
        /*084c*/ 	.word	0x00006960
        /*0850*/ 	.word	0x00000000
        /*0854*/ 	.word	0x00000000
        /*0858*/ 	.short	0x0101
        /*085a*/ 	.byte	0xff
	.zero		1


	//   ....[118]....
        /*085c*/ 	.word	0x00006970
        /*0860*/ 	.word	0x00000002
        /*0864*/ 	.word	0x000000e0
        /*0868*/ 	.short	0x010a
        /*086a*/ 	.byte	0xff
	.zero		1


	//   ....[119]....
        /*086c*/ 	.word	0x00006a50
        /*0870*/ 	.word	0x00000002
        /*0874*/ 	.word	0x000000e0
        /*0878*/ 	.short	0x010a
        /*087a*/ 	.byte	0xff
	.zero		1


	//   ....[120]....
        /*087c*/ 	.word	0x000075d0
        /*0880*/ 	.word	0x00000000
        /*0884*/ 	.word	0x00000000
        /*0888*/ 	.short	0x0101
        /*088a*/ 	.byte	0xff
	.zero		1


	//   ....[121]....
        /*088c*/ 	.word	0x000075e0
        /*0890*/ 	.word	0x00000004
        /*0894*/ 	.word	0x000000e0
        /*0898*/ 	.short	0x010a
        /*089a*/ 	.byte	0xff
	.zero		1


	//   ....[122]....
        /*089c*/ 	.word	0x000076c0
        /*08a0*/ 	.word	0x00000004
        /*08a4*/ 	.word	0x000000e0
        /*08a8*/ 	.short	0x010a
        /*08aa*/ 	.byte	0xff
	.zero		1


	//   ....[123]....
        /*08ac*/ 	.word	0x00007a00
        /*08b0*/ 	.word	0x000000ff
        /*08b4*/ 	.word	0x00000000
        /*08b8*/ 	.short	0x0101
        /*08ba*/ 	.byte	0x05
	.zero		1


	//   ....[124]....
        /*08bc*/ 	.word	0x00008290
        /*08c0*/ 	.word	0x00000000
        /*08c4*/ 	.word	0x00000000
        /*08c8*/ 	.short	0x0101
        /*08ca*/ 	.byte	0xff
	.zero		1


	//   ....[125]....
        /*08cc*/ 	.word	0x00008500
        /*08d0*/ 	.word	0x000000ff
        /*08d4*/ 	.word	0x00000000
        /*08d8*/ 	.short	0x0101
        /*08da*/ 	.byte	0x04
	.zero		1


	//   ....[126]....
        /*08dc*/ 	.word	0x00008520
        /*08e0*/ 	.word	0x00000002
        /*08e4*/ 	.word	0x00000190
        /*08e8*/ 	.short	0x010a
        /*08ea*/ 	.byte	0xff
	.zero		1


	//   ....[127]....
        /*08ec*/ 	.word	0x00008580
        /*08f0*/ 	.word	0x00000002
        /*08f4*/ 	.word	0x00000070
        /*08f8*/ 	.short	0x010a
        /*08fa*/ 	.byte	0xff
	.zero		1


	//   ....[128]....
        /*08fc*/ 	.word	0x000085e0
        /*0900*/ 	.word	0x00000002
        /*0904*/ 	.word	0x00000070
        /*0908*/ 	.short	0x010a
        /*090a*/ 	.byte	0xff
	.zero		1


	//   ....[129]....
        /*090c*/ 	.word	0x00008630
        /*0910*/ 	.word	0x00000002
        /*0914*/ 	.word	0x00000120
        /*0918*/ 	.short	0x010a
        /*091a*/ 	.byte	0xff
	.zero		1


	//   ....[130]....
        /*091c*/ 	.word	0x00008690
        /*0920*/ 	.word	0x00000000
        /*0924*/ 	.word	0x00000000
        /*0928*/ 	.short	0x010a
        /*092a*/ 	.byte	0xff
	.zero		1


	//   ....[131]....
        /*092c*/ 	.word	0x000086f0
        /*0930*/ 	.word	0x00000000
        /*0934*/ 	.word	0x00000000
        /*0938*/ 	.short	0x010a
        /*093a*/ 	.byte	0xff
	.zero		1


	//   ....[132]....
        /*093c*/ 	.word	0x00008750
        /*0940*/ 	.word	0x00000000
        /*0944*/ 	.word	0x00000000
        /*0948*/ 	.short	0x010a
        /*094a*/ 	.byte	0xff
	.zero		1


	//   ....[133]....
        /*094c*/ 	.word	0x000087b0
        /*0950*/ 	.word	0x00000000
        /*0954*/ 	.word	0x00000000
        /*0958*/ 	.short	0x010a
        /*095a*/ 	.byte	0xff
	.zero		1


	//   ....[134]....
        /*095c*/ 	.word	0x00008810
        /*0960*/ 	.word	0x00000000
        /*0964*/ 	.word	0x00000000
        /*0968*/ 	.short	0x010a
        /*096a*/ 	.byte	0xff
	.zero		1


	//   ....[135]....
        /*096c*/ 	.word	0x00008870
        /*0970*/ 	.word	0x00000000
        /*0974*/ 	.word	0x00000000
        /*0978*/ 	.short	0x010a
        /*097a*/ 	.byte	0xff
	.zero		1


	//   ....[136]....
        /*097c*/ 	.word	0x000088d0
        /*0980*/ 	.word	0x00000000
        /*0984*/ 	.word	0x00000000
        /*0988*/ 	.short	0x010a
        /*098a*/ 	.byte	0xff
	.zero		1


	//   ....[137]....
        /*098c*/ 	.word	0x00008930
        /*0990*/ 	.word	0x00000000
        /*0994*/ 	.word	0x00000000
        /*0998*/ 	.short	0x010a
        /*099a*/ 	.byte	0xff
	.zero		1


	//   ....[138]....
        /*099c*/ 	.word	0x00008990
        /*09a0*/ 	.word	0x00000000
        /*09a4*/ 	.word	0x00000000
        /*09a8*/ 	.short	0x010a
        /*09aa*/ 	.byte	0xff
	.zero		1


	//   ....[139]....
        /*09ac*/ 	.word	0x000089f0
        /*09b0*/ 	.word	0x00000000
        /*09b4*/ 	.word	0x00000000
        /*09b8*/ 	.short	0x010a
        /*09ba*/ 	.byte	0xff
	.zero		1


	//   ....[140]....
        /*09bc*/ 	.word	0x00008a50
        /*09c0*/ 	.word	0x00000000
        /*09c4*/ 	.word	0x00000000
        /*09c8*/ 	.short	0x010a
        /*09ca*/ 	.byte	0xff
	.zero		1


	//   ....[141]....
        /*09cc*/ 	.word	0x00008ab0
        /*09d0*/ 	.word	0x00000000
        /*09d4*/ 	.word	0x00000000
        /*09d8*/ 	.short	0x010a
        /*09da*/ 	.byte	0xff
	.zero		1


	//   ....[142]....
        /*09dc*/ 	.word	0x00008b10
        /*09e0*/ 	.word	0x00000000
        /*09e4*/ 	.word	0x00000000
        /*09e8*/ 	.short	0x010a
        /*09ea*/ 	.byte	0xff
	.zero		1


	//   ....[143]....
        /*09ec*/ 	.word	0x00008b60
        /*09f0*/ 	.word	0x00000000
        /*09f4*/ 	.word	0x00000180
        /*09f8*/ 	.short	0x010a
        /*09fa*/ 	.byte	0xff
	.zero		1


	//   ....[144]....
        /*09fc*/ 	.word	0x00008bc0
        /*0a00*/ 	.word	0x00000000
        /*0a04*/ 	.word	0x00000130
        /*0a08*/ 	.short	0x010a
        /*0a0a*/ 	.byte	0xff
	.zero		1


	//   ....[145]....
        /*0a0c*/ 	.word	0x00008c10
        /*0a10*/ 	.word	0x00000000
        /*0a14*/ 	.word	0x00000120
        /*0a18*/ 	.short	0x010a
        /*0a1a*/ 	.byte	0xff
	.zero		1


	//   ....[146]....
        /*0a1c*/ 	.word	0x00008c70
        /*0a20*/ 	.word	0x00000000
        /*0a24*/ 	.word	0x00000130
        /*0a28*/ 	.short	0x010a
        /*0a2a*/ 	.byte	0xff
	.zero		1


	//   ....[147]....
        /*0a2c*/ 	.word	0x00008cc0
        /*0a30*/ 	.word	0x00000000
        /*0a34*/ 	.word	0x00000120
        /*0a38*/ 	.short	0x010a
        /*0a3a*/ 	.byte	0xff
	.zero		1


	//   ....[148]....
        /*0a3c*/ 	.word	0x00008d20
        /*0a40*/ 	.word	0x00000002
        /*0a44*/ 	.word	0x00000160
        /*0a48*/ 	.short	0x010a
        /*0a4a*/ 	.byte	0xff
	.zero		1


	//   ....[149]....
        /*0a4c*/ 	.word	0x00008d80
        /*0a50*/ 	.word	0x00000000
        /*0a54*/ 	.word	0x00000000
        /*0a58*/ 	.short	0x010a
        /*0a5a*/ 	.byte	0xff
	.zero		1


	//   ....[150]....
        /*0a5c*/ 	.word	0x00008de0
        /*0a60*/ 	.word	0x00000000
        /*0a64*/ 	.word	0x00000000
        /*0a68*/ 	.short	0x010a
        /*0a6a*/ 	.byte	0xff
	.zero		1


	//   ....[151]....
        /*0a6c*/ 	.word	0x00008e40
        /*0a70*/ 	.word	0x00000000
        /*0a74*/ 	.word	0x00000000
        /*0a78*/ 	.short	0x010a
        /*0a7a*/ 	.byte	0xff
	.zero		1


	//   ....[152]....
        /*0a7c*/ 	.word	0x00008ea0
        /*0a80*/ 	.word	0x00000000
        /*0a84*/ 	.word	0x00000000
        /*0a88*/ 	.short	0x010a
        /*0a8a*/ 	.byte	0xff
	.zero		1


	//   ....[153]....
        /*0a8c*/ 	.word	0x00008f00
        /*0a90*/ 	.word	0x00000000
        /*0a94*/ 	.word	0x00000000
        /*0a98*/ 	.short	0x010a
        /*0a9a*/ 	.byte	0xff
	.zero		1


	//   ....[154]....
        /*0a9c*/ 	.word	0x00008f50
        /*0aa0*/ 	.word	0x00000000
        /*0aa4*/ 	.word	0x00000120
        /*0aa8*/ 	.short	0x010a
        /*0aaa*/ 	.byte	0xff
	.zero		1


	//   ....[155]....
        /*0aac*/ 	.word	0x00008fb0
        /*0ab0*/ 	.word	0x00000000
        /*0ab4*/ 	.word	0x00000118
        /*0ab8*/ 	.short	0x010a
        /*0aba*/ 	.byte	0xff
	.zero		1


	//   ....[156]....
        /*0abc*/ 	.word	0x00009010
        /*0ac0*/ 	.word	0x00000000
        /*0ac4*/ 	.word	0x000000f8
        /*0ac8*/ 	.short	0x010a
        /*0aca*/ 	.byte	0xff
	.zero		1


	//   ....[157]....
        /*0acc*/ 	.word	0x00009070
        /*0ad0*/ 	.word	0x00000000
        /*0ad4*/ 	.word	0x00000100
        /*0ad8*/ 	.short	0x010a
        /*0ada*/ 	.byte	0xff
	.zero		1


	//   ....[158]....
        /*0adc*/ 	.word	0x000090d0
        /*0ae0*/ 	.word	0x00000000
        /*0ae4*/ 	.word	0x00000108
        /*0ae8*/ 	.short	0x010a
        /*0aea*/ 	.byte	0xff
	.zero		1


	//   ....[159]....
        /*0aec*/ 	.word	0x00009130
        /*0af0*/ 	.word	0x00000000
        /*0af4*/ 	.word	0x000000f8
        /*0af8*/ 	.short	0x010a
        /*0afa*/ 	.byte	0xff
	.zero		1


	//   ....[160]....
        /*0afc*/ 	.word	0x00009190
        /*0b00*/ 	.word	0x00000000
        /*0b04*/ 	.word	0x00000100
        /*0b08*/ 	.short	0x010a
        /*0b0a*/ 	.byte	0xff
	.zero		1


	//   ....[161]....
        /*0b0c*/ 	.word	0x000091e0
        /*0b10*/ 	.word	0x00000000
        /*0b14*/ 	.word	0x00000120
        /*0b18*/ 	.short	0x010a
        /*0b1a*/ 	.byte	0xff
	.zero		1


	//   ....[162]....
        /*0b1c*/ 	.word	0x00009240
        /*0b20*/ 	.word	0x00000002
        /*0b24*/ 	.word	0x000000e0
        /*0b28*/ 	.short	0x010a
        /*0b2a*/ 	.byte	0xff
	.zero		1


	//   ....[163]....
        /*0b2c*/ 	.word	0x00009290
        /*0b30*/ 	.word	0x00000040
        /*0b34*/ 	.word	0x00000140
        /*0b38*/ 	.short	0x010a
        /*0b3a*/ 	.byte	0xff
	.zero		1


	//   ....[164]....
        /*0b3c*/ 	.word	0x000092e0
        /*0b40*/ 	.word	0x00000002
        /*0b44*/ 	.word	0x000000e0
        /*0b48*/ 	.short	0x010a
        /*0b4a*/ 	.byte	0xff
	.zero		1


	//   ....[165]....
        /*0b4c*/ 	.word	0x00009330
        /*0b50*/ 	.word	0x00000004
        /*0b54*/ 	.word	0x000000e0
        /*0b58*/ 	.short	0x010a
        /*0b5a*/ 	.byte	0xff
	.zero		1


	//----- nvinfo : EIATTR_NUM_MBARRIERS
	.align		4
.L_47:
        /*0b5c*/ 	.byte	0x03, 0x38
        /*0b5e*/ 	.short	0x0034


	//----- nvinfo : EIATTR_EXIT_INSTR_OFFSETS
	.align		4
        /*0b60*/ 	.byte	0x04, 0x1c
        /*0b62*/ 	.short	(.L_49 - .L_48)


	//   ....[0]....
.L_48:
        /*0b64*/ 	.word	0x00002bf0


	//   ....[1]....
        /*0b68*/ 	.word	0x000030e0


	//   ....[2]....
        /*0b6c*/ 	.word	0x00003140


	//   ....[3]....
        /*0b70*/ 	.word	0x00003f60


	//   ....[4]....
        /*0b74*/ 	.word	0x00004e00


	//   ....[5]....
        /*0b78*/ 	.word	0x00004e40


	//   ....[6]....
        /*0b7c*/ 	.word	0x000083f0


	//   ....[7]....
        /*0b80*/ 	.word	0x00008470


	//   ....[8]....
        /*0b84*/ 	.word	0x000084a0


	//   ....[9]....
        /*0b88*/ 	.word	0x00008510


	//----- nvinfo : EIATTR_MAX_THREADS
	.align		4
.L_49:
        /*0b8c*/ 	.byte	0x04, 0x05
        /*0b8e*/ 	.short	(.L_51 - .L_50)
.L_50:
        /*0b90*/ 	.word	0x00000100
        /*0b94*/ 	.word	0x00000001
        /*0b98*/ 	.word	0x00000001


	//----- nvinfo : EIATTR_CRS_STACK_SIZE
	.align		4
.L_51:
        /*0b9c*/ 	.byte	0x04, 0x1e
        /*0b9e*/ 	.short	(.L_53 - .L_52)
.L_52:
        /*0ba0*/ 	.word	0x00000000


	//----- nvinfo : EIATTR_CBANK_PARAM_SIZE
	.align		4
.L_53:
        /*0ba4*/ 	.byte	0x03, 0x19
        /*0ba6*/ 	.short	0x0800


	//----- nvinfo : EIATTR_PARAM_CBANK
	.align		4
        /*0ba8*/ 	.byte	0x04, 0x0a
        /*0baa*/ 	.short	(.L_55 - .L_54)
	.align		4
.L_54:
        /*0bac*/ 	.word	index@(.nv.constant0._ZN7cutlass13device_kernelINS_4gemm6kernel13GemmUniversalIN4cute5tupleIJiiiiEEENS1_10collective13CollectiveMmaINS1_35MainloopSm100TmaUmmaWarpSpecializedILi14ELi2ELi4ENS5_IJNS4_1CILi1EEESB_SB_EEEEENS5_IJNSA_ILi128EEENSA_ILi96EEENSA_ILi32EEEEEENS_6half_tENS5_IJlSB_lEEESI_SJ_NS4_8TiledMMAINS4_8MMA_AtomIJNS4_20SM100_MMA_F16BF16_SSISI_SI_fLi128ELi96ELNS4_4UMMA5MajorE0ELSO_0ELNSN_7ScaleInE0ELSP_0EEEEEENS4_6LayoutISC_NS5_IJNSA_ILi0EEEST_ST_EEEEENS5_IJNS4_10UnderscoreESW_SW_EEEEENS4_13SM90_TMA_LOADENS4_14ComposedLayoutINS4_7SwizzleILi2ELi4ELi3EEENS4_18smem_ptr_flag_bitsILi16EEENSS_INS5_IJNSA_ILi8EEESG_EEENS5_IJSG_SB_EEEEEEEvNS4_8identityESZ_S19_vS1A_EENS_8epilogue10collective18CollectiveEpilogueINS1C_23Sm100TmaWarpSpecializedILi3ELi2ELi32ELb1ELb0EEEJSH_NS5_IJNSS_ISE_SB_EENSS_ISG_SB_EEEEESI_SJ_SI_SJ_NS1C_6fusion15FusionCallbacksIS1G_NS1K_17LinearCombinationISI_fSI_fLNS_15FloatRoundStyleE2EEESH_S1J_JEEENS4_5SM1004TMEM4LOAD26SM100_TMEM_LOAD_32dp32b32xESZ_S19_NS4_39AutoVectorizingCopyWithAssumedAlignmentILi128EEENS4_14SM90_TMA_STOREES19_S1V_S1V_EEEvvEEEEvNT_6ParamsE)
        /*0bb0*/ 	.short	0x0380
        /*0bb2*/ 	.short	0x0800


	//----- nvinfo : EIATTR_SW_WAR
	.align		4
.L_55:
        /*0bb4*/ 	.byte	0x04, 0x36
        /*0bb6*/ 	.short	(.L_57 - .L_56)
.L_56:
        /*0bb8*/ 	.word	0x00000008
.L_57:


//--------------------- .nv.callgraph             --------------------------
	.section	.nv.callgraph,"",@"SHT_CUDA_CALLGRAPH"
	.align	4
	.sectionentsize	8
	.align		4
        /*0000*/ 	.word	0x00000000
	.align		4
        /*0004*/ 	.word	0xffffffff
	.align		4
        /*0008*/ 	.word	index@(_ZN7cutlass13device_kernelINS_4gemm6kernel13GemmUniversalIN4cute5tupleIJiiiiEEENS1_10collective13CollectiveMmaINS1_35MainloopSm100TmaUmmaWarpSpecializedILi14ELi2ELi4ENS5_IJNS4_1CILi1EEESB_SB_EEEEENS5_IJNSA_ILi128EEENSA_ILi96EEENSA_ILi32EEEEEENS_6half_tENS5_IJlSB_lEEESI_SJ_NS4_8TiledMMAINS4_8MMA_AtomIJNS4_20SM100_MMA_F16BF16_SSISI_SI_fLi128ELi96ELNS4_4UMMA5MajorE0ELSO_0ELNSN_7ScaleInE0ELSP_0EEEEEENS4_6LayoutISC_NS5_IJNSA_ILi0EEEST_ST_EEEEENS5_IJNS4_10UnderscoreESW_SW_EEEEENS4_13SM90_TMA_LOADENS4_14ComposedLayoutINS4_7SwizzleILi2ELi4ELi3EEENS4_18smem_ptr_flag_bitsILi16EEENSS_INS5_IJNSA_ILi8EEESG_EEENS5_IJSG_SB_EEEEEEEvNS4_8identityESZ_S19_vS1A_EENS_8epilogue10collective18CollectiveEpilogueINS1C_23Sm100TmaWarpSpecializedILi3ELi2ELi32ELb1ELb0EEEJSH_NS5_IJNSS_ISE_SB_EENSS_ISG_SB_EEEEESI_SJ_SI_SJ_NS1C_6fusion15FusionCallbacksIS1G_NS1K_17LinearCombinationISI_fSI_fLNS_15FloatRoundStyleE2EEESH_S1J_JEEENS4_5SM1004TMEM4LOAD26SM100_TMEM_LOAD_32dp32b32xESZ_S19_NS4_39AutoVectorizingCopyWithAssumedAlignmentILi128EEENS4_14SM90_TMA_STOREES19_S1V_S1V_EEEvvEEEEvNT_6ParamsE)
	.align		4
        /*000c*/ 	.word	index@(__assertfail)
	.align		4
        /*0010*/ 	.word	0x00000000
	.align		4
        /*0014*/ 	.word	0xfffffffe
	.align		4
        /*0018*/ 	.word	0x00000000
	.align		4
        /*001c*/ 	.word	0xfffffffd
	.align		4
        /*0020*/ 	.word	0x00000000
	.align		4
        /*0024*/ 	.word	0xfffffffc


//--------------------- .nv.constant4             --------------------------
	.section	.nv.constant4,"a",@progbits
	.align	8
	.align		8
.nv.constant4:
        /*0000*/ 	.dword	__assertfail
	.align		8
        /*0008*/ 	.dword	__unnamed_1
	.align		8
        /*0010*/ 	.dword	__unnamed_2
	.align		8
        /*0018*/ 	.dword	_ZN39_INTERNAL_3acfa56b_4_k_cu_cbe68473_91274cuda3std3__45__cpo5beginE
	.align		8
        /*0020*/ 	.dword	_ZN39_INTERNAL_3acfa56b_4_k_cu_cbe68473_91274cuda3std3__45__cpo3endE
	.align		8
        /*0028*/ 	.dword	_ZN39_INTERNAL_3acfa56b_4_k_cu_cbe68473_91274cuda3std3__45__cpo6cbeginE
	.align		8
        /*0030*/ 	.dword	_ZN39_INTERNAL_3acfa56b_4_k_cu_cbe68473_91274cuda3std3__45__cpo4cendE
	.align		8
        /*0038*/ 	.dword	_ZN39_INTERNAL_3acfa56b_4_k_cu_cbe68473_91274cuda3std3__441_GLOBAL__N__3acfa56b_4_k_cu_cbe68473_91276ignoreE
	.align		8
        /*0040*/ 	.dword	_ZN39_INTERNAL_3acfa56b_4_k_cu_cbe68473_91274cuda3std3__419piecewise_constructE
	.align		8
        /*0048*/ 	.dword	_ZN39_INTERNAL_3acfa56b_4_k_cu_cbe68473_91274cuda3std3__48in_placeE
	.align		8
        /*0050*/ 	.dword	_ZN39_INTERNAL_3acfa56b_4_k_cu_cbe68473_91274cuda3std6ranges3__45__cpo4swapE
	.align		8
        /*0058*/ 	.dword	_ZN39_INTERNAL_3acfa56b_4_k_cu_cbe68473_91274cuda3std6ranges3__45__cpo9iter_moveE
	.align		8
        /*0060*/ 	.dword	_ZN39_INTERNAL_3acfa56b_4_k_cu_cbe68473_91274cute7productE
	.align		8
        /*0068*/ 	.dword	_ZN39_INTERNAL_3acfa56b_4_k_cu_cbe68473_91274cute1_E
	.align		8
        /*0070*/ 	.dword	$str$25
	.align		8
        /*0078*/ 	.dword	$str$26
	.align		8
        /*0080*/ 	.dword	$str$27
	.align		8
        /*0088*/ 	.dword	$str$28


//--------------------- .text._ZN7cutlass13device_kernelINS_4gemm6kernel13GemmUniversalIN4cute5tupleIJiiiiEEENS1_10collective13CollectiveMmaINS1_35MainloopSm100TmaUmmaWarpSpecializedILi14ELi2ELi4ENS5_IJNS4_1CILi1EEESB_SB_EEEEENS5_IJNSA_ILi128EEENSA_ILi96EEENSA_ILi32EEEEEENS_6half_tENS5_IJlSB_lEEESI_SJ_NS4_8TiledMMAINS4_8MMA_AtomIJNS4_20SM100_MMA_F16BF16_SSISI_SI_fLi128ELi96ELNS4_4UMMA5MajorE0ELSO_0ELNSN_7ScaleInE0ELSP_0EEEEEENS4_6LayoutISC_NS5_IJNSA_ILi0EEEST_ST_EEEEENS5_IJNS4_10UnderscoreESW_SW_EEEEENS4_13SM90_TMA_LOADENS4_14ComposedLayoutINS4_7SwizzleILi2ELi4ELi3EEENS4_18smem_ptr_flag_bitsILi16EEENSS_INS5_IJNSA_ILi8EEESG_EEENS5_IJSG_SB_EEEEEEEvNS4_8identityESZ_S19_vS1A_EENS_8epilogue10collective18CollectiveEpilogueINS1C_23Sm100TmaWarpSpecializedILi3ELi2ELi32ELb1ELb0EEEJSH_NS5_IJNSS_ISE_SB_EENSS_ISG_SB_EEEEESI_SJ_SI_SJ_NS1C_6fusion15FusionCallbacksIS1G_NS1K_17LinearCombinationISI_fSI_fLNS_15FloatRoundStyleE2EEESH_S1J_JEEENS4_5SM1004TMEM4LOAD26SM100_TMEM_LOAD_32dp32b32xESZ_S19_NS4_39AutoVectorizingCopyWithAssumedAlignmentILi128EEENS4_14SM90_TMA_STOREES19_S1V_S1V_EEEvvEEEEvNT_6ParamsE --------------------------
	.section	.text._ZN7cutlass13device_kernelINS_4gemm6kernel13GemmUniversalIN4cute5tupleIJiiiiEEENS1_10collective13CollectiveMmaINS1_35MainloopSm100TmaUmmaWarpSpecializedILi14ELi2ELi4ENS5_IJNS4_1CILi1EEESB_SB_EEEEENS5_IJNSA_ILi128EEENSA_ILi96EEENSA_ILi32EEEEEENS_6half_tENS5_IJlSB_lEEESI_SJ_NS4_8TiledMMAINS4_8MMA_AtomIJNS4_20SM100_MMA_F16BF16_SSISI_SI_fLi128ELi96ELNS4_4UMMA5MajorE0ELSO_0ELNSN_7ScaleInE0ELSP_0EEEEEENS4_6LayoutISC_NS5_IJNSA_ILi0EEEST_ST_EEEEENS5_IJNS4_10UnderscoreESW_SW_EEEEENS4_13SM90_TMA_LOADENS4_14ComposedLayoutINS4_7SwizzleILi2ELi4ELi3EEENS4_18smem_ptr_flag_bitsILi16EEENSS_INS5_IJNSA_ILi8EEESG_EEENS5_IJSG_SB_EEEEEEEvNS4_8identityESZ_S19_vS1A_EENS_8epilogue10collective18CollectiveEpilogueINS1C_23Sm100TmaWarpSpecializedILi3ELi2ELi32ELb1ELb0EEEJSH_NS5_IJNSS_ISE_SB_EENSS_ISG_SB_EEEEESI_SJ_SI_SJ_NS1C_6fusion15FusionCallbacksIS1G_NS1K_17LinearCombinationISI_fSI_fLNS_15FloatRoundStyleE2EEESH_S1J_JEEENS4_5SM1004TMEM4LOAD26SM100_TMEM_LOAD_32dp32b32xESZ_S19_NS4_39AutoVectorizingCopyWithAssumedAlignmentILi128EEENS4_14SM90_TMA_STOREES19_S1V_S1V_EEEvvEEEEvNT_6ParamsE,"ax",@progbits
	.align	128
.text._ZN7cutlass13device_kernelINS_4gemm6kernel13GemmUniversalIN4cute5tupleIJiiiiEEENS1_10collective13CollectiveMmaINS1_35MainloopSm100TmaUmmaWarpSpecializedILi14ELi2ELi4ENS5_IJNS4_1CILi1EEESB_SB_EEEEENS5_IJNSA_ILi128EEENSA_ILi96EEENSA_ILi32EEEEEENS_6half_tENS5_IJlSB_lEEESI_SJ_NS4_8TiledMMAINS4_8MMA_AtomIJNS4_20SM100_MMA_F16BF16_SSISI_SI_fLi128ELi96ELNS4_4UMMA5MajorE0ELSO_0ELNSN_7ScaleInE0ELSP_0EEEEEENS4_6LayoutISC_NS5_IJNSA_ILi0EEEST_ST_EEEEENS5_IJNS4_10UnderscoreESW_SW_EEEEENS4_13SM90_TMA_LOADENS4_14ComposedLayoutINS4_7SwizzleILi2ELi4ELi3EEENS4_18smem_ptr_flag_bitsILi16EEENSS_INS5_IJNSA_ILi8EEESG_EEENS5_IJSG_SB_EEEEEEEvNS4_8identityESZ_S19_vS1A_EENS_8epilogue10collective18CollectiveEpilogueINS1C_23Sm100TmaWarpSpecializedILi3ELi2ELi32ELb1ELb0EEEJSH_NS5_IJNSS_ISE_SB_EENSS_ISG_SB_EEEEESI_SJ_SI_SJ_NS1C_6fusion15FusionCallbacksIS1G_NS1K_17LinearCombinationISI_fSI_fLNS_15FloatRoundStyleE2EEESH_S1J_JEEENS4_5SM1004TMEM4LOAD26SM100_TMEM_LOAD_32dp32b32xESZ_S19_NS4_39AutoVectorizingCopyWithAssumedAlignmentILi128EEENS4_14SM90_TMA_STOREES19_S1V_S1V_EEEvvEEEEvNT_6ParamsE:
        .type           _ZN7cutlass13device_kernelINS_4gemm6kernel13GemmUniversalIN4cute5tupleIJiiiiEEENS1_10collective13CollectiveMmaINS1_35MainloopSm100TmaUmmaWarpSpecializedILi14ELi2ELi4ENS5_IJNS4_1CILi1EEESB_SB_EEEEENS5_IJNSA_ILi128EEENSA_ILi96EEENSA_ILi32EEEEEENS_6half_tENS5_IJlSB_lEEESI_SJ_NS4_8TiledMMAINS4_8MMA_AtomIJNS4_20SM100_MMA_F16BF16_SSISI_SI_fLi128ELi96ELNS4_4UMMA5MajorE0ELSO_0ELNSN_7ScaleInE0ELSP_0EEEEEENS4_6LayoutISC_NS5_IJNSA_ILi0EEEST_ST_EEEEENS5_IJNS4_10UnderscoreESW_SW_EEEEENS4_13SM90_TMA_LOADENS4_14ComposedLayoutINS4_7SwizzleILi2ELi4ELi3EEENS4_18smem_ptr_flag_bitsILi16EEENSS_INS5_IJNSA_ILi8EEESG_EEENS5_IJSG_SB_EEEEEEEvNS4_8identityESZ_S19_vS1A_EENS_8epilogue10collective18CollectiveEpilogueINS1C_23Sm100TmaWarpSpecializedILi3ELi2ELi32ELb1ELb0EEEJSH_NS5_IJNSS_ISE_SB_EENSS_ISG_SB_EEEEESI_SJ_SI_SJ_NS1C_6fusion15FusionCallbacksIS1G_NS1K_17LinearCombinationISI_fSI_fLNS_15FloatRoundStyleE2EEESH_S1J_JEEENS4_5SM1004TMEM4LOAD26SM100_TMEM_LOAD_32dp32b32xESZ_S19_NS4_39AutoVectorizingCopyWithAssumedAlignmentILi128EEENS4_14SM90_TMA_STOREES19_S1V_S1V_EEEvvEEEEvNT_6ParamsE,@function
        .size           _ZN7cutlass13device_kernelINS_4gemm6kernel13GemmUniversalIN4cute5tupleIJiiiiEEENS1_10collective13CollectiveMmaINS1_35MainloopSm100TmaUmmaWarpSpecializedILi14ELi2ELi4ENS5_IJNS4_1CILi1EEESB_SB_EEEEENS5_IJNSA_ILi128EEENSA_ILi96EEENSA_ILi32EEEEEENS_6half_tENS5_IJlSB_lEEESI_SJ_NS4_8TiledMMAINS4_8MMA_AtomIJNS4_20SM100_MMA_F16BF16_SSISI_SI_fLi128ELi96ELNS4_4UMMA5MajorE0ELSO_0ELNSN_7ScaleInE0ELSP_0EEEEEENS4_6LayoutISC_NS5_IJNSA_ILi0EEEST_ST_EEEEENS5_IJNS4_10UnderscoreESW_SW_EEEEENS4_13SM90_TMA_LOADENS4_14ComposedLayoutINS4_7SwizzleILi2ELi4ELi3EEENS4_18smem_ptr_flag_bitsILi16EEENSS_INS5_IJNSA_ILi8EEESG_EEENS5_IJSG_SB_EEEEEEEvNS4_8identityESZ_S19_vS1A_EENS_8epilogue10collective18CollectiveEpilogueINS1C_23Sm100TmaWarpSpecializedILi3ELi2ELi32ELb1ELb0EEEJSH_NS5_IJNSS_ISE_SB_EENSS_ISG_SB_EEEEESI_SJ_SI_SJ_NS1C_6fusion15FusionCallbacksIS1G_NS1K_17LinearCombinationISI_fSI_fLNS_15FloatRoundStyleE2EEESH_S1J_JEEENS4_5SM1004TMEM4LOAD26SM100_TMEM_LOAD_32dp32b32xESZ_S19_NS4_39AutoVectorizingCopyWithAssumedAlignmentILi128EEENS4_14SM90_TMA_STOREES19_S1V_S1V_EEEvvEEEEvNT_6ParamsE,(.L_x_194 - _ZN7cutlass13device_kernelINS_4gemm6kernel13GemmUniversalIN4cute5tupleIJiiiiEEENS1_10collective13CollectiveMmaINS1_35MainloopSm100TmaUmmaWarpSpecializedILi14ELi2ELi4ENS5_IJNS4_1CILi1EEESB_SB_EEEEENS5_IJNSA_ILi128EEENSA_ILi96EEENSA_ILi32EEEEEENS_6half_tENS5_IJlSB_lEEESI_SJ_NS4_8TiledMMAINS4_8MMA_AtomIJNS4_20SM100_MMA_F16BF16_SSISI_SI_fLi128ELi96ELNS4_4UMMA5MajorE0ELSO_0ELNSN_7ScaleInE0ELSP_0EEEEEENS4_6LayoutISC_NS5_IJNSA_ILi0EEEST_ST_EEEEENS5_IJNS4_10UnderscoreESW_SW_EEEEENS4_13SM90_TMA_LOADENS4_14ComposedLayoutINS4_7SwizzleILi2ELi4ELi3EEENS4_18smem_ptr_flag_bitsILi16EEENSS_INS5_IJNSA_ILi8EEESG_EEENS5_IJSG_SB_EEEEEEEvNS4_8identityESZ_S19_vS1A_EENS_8epilogue10collective18CollectiveEpilogueINS1C_23Sm100TmaWarpSpecializedILi3ELi2ELi32ELb1ELb0EEEJSH_NS5_IJNSS_ISE_SB_EENSS_ISG_SB_EEEEESI_SJ_SI_SJ_NS1C_6fusion15FusionCallbacksIS1G_NS1K_17LinearCombinationISI_fSI_fLNS_15FloatRoundStyleE2EEESH_S1J_JEEENS4_5SM1004TMEM4LOAD26SM100_TMEM_LOAD_32dp32b32xESZ_S19_NS4_39AutoVectorizingCopyWithAssumedAlignmentILi128EEENS4_14SM90_TMA_STOREES19_S1V_S1V_EEEvvEEEEvNT_6ParamsE)
        .other          _ZN7cutlass13device_kernelINS_4gemm6kernel13GemmUniversalIN4cute5tupleIJiiiiEEENS1_10collective13CollectiveMmaINS1_35MainloopSm100TmaUmmaWarpSpecializedILi14ELi2ELi4ENS5_IJNS4_1CILi1EEESB_SB_EEEEENS5_IJNSA_ILi128EEENSA_ILi96EEENSA_ILi32EEEEEENS_6half_tENS5_IJlSB_lEEESI_SJ_NS4_8TiledMMAINS4_8MMA_AtomIJNS4_20SM100_MMA_F16BF16_SSISI_SI_fLi128ELi96ELNS4_4UMMA5MajorE0ELSO_0ELNSN_7ScaleInE0ELSP_0EEEEEENS4_6LayoutISC_NS5_IJNSA_ILi0EEEST_ST_EEEEENS5_IJNS4_10UnderscoreESW_SW_EEEEENS4_13SM90_TMA_LOADENS4_14ComposedLayoutINS4_7SwizzleILi2ELi4ELi3EEENS4_18smem_ptr_flag_bitsILi16EEENSS_INS5_IJNSA_ILi8EEESG_EEENS5_IJSG_SB_EEEEEEEvNS4_8identityESZ_S19_vS1A_EENS_8epilogue10collective18CollectiveEpilogueINS1C_23Sm100TmaWarpSpecializedILi3ELi2ELi32ELb1ELb0EEEJSH_NS5_IJNSS_ISE_SB_EENSS_ISG_SB_EEEEESI_SJ_SI_SJ_NS1C_6fusion15FusionCallbacksIS1G_NS1K_17LinearCombinationISI_fSI_fLNS_15FloatRoundStyleE2EEESH_S1J_JEEENS4_5SM1004TMEM4LOAD26SM100_TMEM_LOAD_32dp32b32xESZ_S19_NS4_39AutoVectorizingCopyWithAssumedAlignmentILi128EEENS4_14SM90_TMA_STOREES19_S1V_S1V_EEEvvEEEEvNT_6ParamsE,@"STO_CUDA_ENTRY STV_DEFAULT"
_ZN7cutlass13device_kernelINS_4gemm6kernel13GemmUniversalIN4cute5tupleIJiiiiEEENS1_10collective13CollectiveMmaINS1_35MainloopSm100TmaUmmaWarpSpecializedILi14ELi2ELi4ENS5_IJNS4_1CILi1EEESB_SB_EEEEENS5_IJNSA_ILi128EEENSA_ILi96EEENSA_ILi32EEEEEENS_6half_tENS5_IJlSB_lEEESI_SJ_NS4_8TiledMMAINS4_8MMA_AtomIJNS4_20SM100_MMA_F16BF16_SSISI_SI_fLi128ELi96ELNS4_4UMMA5MajorE0ELSO_0ELNSN_7ScaleInE0ELSP_0EEEEEENS4_6LayoutISC_NS5_IJNSA_ILi0EEEST_ST_EEEEENS5_IJNS4_10UnderscoreESW_SW_EEEEENS4_13SM90_TMA_LOADENS4_14ComposedLayoutINS4_7SwizzleILi2ELi4ELi3EEENS4_18smem_ptr_flag_bitsILi16EEENSS_INS5_IJNSA_ILi8EEESG_EEENS5_IJSG_SB_EEEEEEEvNS4_8identityESZ_S19_vS1A_EENS_8epilogue10collective18CollectiveEpilogueINS1C_23Sm100TmaWarpSpecializedILi3ELi2ELi32ELb1ELb0EEEJSH_NS5_IJNSS_ISE_SB_EENSS_ISG_SB_EEEEESI_SJ_SI_SJ_NS1C_6fusion15FusionCallbacksIS1G_NS1K_17LinearCombinationISI_fSI_fLNS_15FloatRoundStyleE2EEESH_S1J_JEEENS4_5SM1004TMEM4LOAD26SM100_TMEM_LOAD_32dp32b32xESZ_S19_NS4_39AutoVectorizingCopyWithAssumedAlignmentILi128EEENS4_14SM90_TMA_STOREES19_S1V_S1V_EEEvvEEEEvNT_6ParamsE:
[----:B------:R-:W1:Y:S01]  /*0000*/  LDC R1, c[0x0][0x37c] ;  /* 0x0000df00ff017b82 */ /* 0x000e620000000800 */
[----:B------:R-:W2:Y:S01]  /*0010*/  S2R R101, SR_TID.X ;  /* 0x0000000000657919 */ /* 0x000ea20000002100 */
[----:B------:R-:W3:Y:S01]  /*0020*/  LDCU.64 UR4, c[0x0][0x890] ;  /* 0x00011200ff0477ac */ /* 0x000ee20008000a00 */
[----:B------:R-:W-:Y:S02]  /*0030*/  PRMT R88, RZ, 0x7610, R88 ;  /* 0x00007610ff587816 */ /* 0x000fe40000000058 */
[----:B------:R-:W-:Y:S01]  /*0040*/  ELECT P5, URZ, PT ;  /* 0x0000000000ff782f */ /* 0x000fe200038a0000 */
[----:B------:R-:W4:Y:S01]  /*0050*/  LDCU.64 UR46, c[0x0][0x358] ;  /* 0x00006b00ff2e77ac */ /* 0x000f220008000a00 */
[----:B---3--:R-:W-:-:S04]  /*0060*/  UISETP.NE.U32.AND UP0, UPT, UR4, URZ, UPT ;  /* 0x000000ff0400728c */ /* 0x008fc8000bf05070 */
[----:B------:R-:W-:Y:S01]  /*0070*/  UISETP.NE.AND.EX UP0, UPT, UR5, URZ, UPT, UP0 ;  /* 0x000000ff0500728c */ /* 0x000fe2000bf05300 */
[----:B--2---:R-:W-:-:S05]  /*0080*/  SHF.R.U32.HI R92, RZ, 0x5, R101 ;  /* 0x00000005ff5c7819 */ /* 0x004fca0000011665 */
[----:B------:R-:W2:Y:S02]  /*0090*/  SHFL.IDX PT, R0, R92, RZ, 0x1f ;  /* 0x00001fff5c007589 */ /* 0x000ea400000e0000 */
[----:B--2---:R-:W-:Y:S01]  /*00a0*/  R2UR UR8, R0 ;  /* 0x00000000000872ca */ /* 0x004fe200000e0000 */
[----:B-1--4-:R-:W-:-:S14]  /*00b0*/  BRA.U UP0, `(.L_x_0) ;  /* 0x00000001002c7547 */ /* 0x012fdc000b800000 */
[----:B------:R-:W1:Y:S02]  /*00c0*/  LDCU.64 UR6, c[0x0][0x888] ;  /* 0x00011100ff0677ac */ /* 0x000e640008000a00 */
[----:B-1----:R-:W-:-:S04]  /*00d0*/  UISETP.NE.U32.AND UP0, UPT, UR6, URZ, UPT ;  /* 0x000000ff0600728c */ /* 0x002fc8000bf05070 */
[----:B------:R-:W-:-:S09]  /*00e0*/  UISETP.NE.AND.EX UP0, UPT, UR7, URZ, UPT, UP0 ;  /* 0x000000ff0700728c */ /* 0x000fd2000bf05300 */
[----:B------:R-:W-:Y:S05]  /*00f0*/  BRA.U !UP0, `(.L_x_1) ;  /* 0x0000000108107547 */ /* 0x000fea000b800000 */
[----:B------:R-:W1:Y:S02]  /*0100*/  LDC.64 R2, c[0x0][0x888] ;  /* 0x00022200ff027b82 */ /* 0x000e640000000a00 */
[----:B-1----:R1:W5:Y:S01]  /*0110*/  LDG.E R49, desc[UR46][R2.64] ;  /* 0x0000002e02317981 */ /* 0x002362000c1e1900 */
[----:B------:R-:W-:Y:S01]  /*0120*/  HFMA2 R88, -RZ, RZ, 0, 5.9604644775390625e-08 ;  /* 0x00000001ff587431 */ /* 0x000fe200000001ff */
[----:B------:R-:W-:Y:S05]  /*0130*/  BRA `(.L_x_0) ;  /* 0x00000000000c7947 */ /* 0x000fea0003800000 */
.L_x_1:
[----:B------:R-:W1:Y:S01]  /*0140*/  LDCU UR6, c[0x0][0x880] ;  /* 0x00011000ff0677ac */ /* 0x000e620008000800 */
[----:B------:R-:W-:Y:S01]  /*0150*/  HFMA2 R88, -RZ, RZ, 0, 5.9604644775390625e-08 ;  /* 0x00000001ff587431 */ /* 0x000fe200000001ff */
[----:B-1----:R-:W-:-:S07]  /*0160*/  MOV R49, UR6 ;  /* 0x0000000600317c02 */ /* 0x002fce0008000f00 */
.L_x_0:
[----:B------:R-:W2:Y:S02]  /*0170*/  LDCU.64 UR6, c[0x0][0x8b0] ;  /* 0x00011600ff0677ac */ /* 0x000ea40008000a00 */
[----:B--2---:R-:W-:-:S04]  /*0180*/  UISETP.NE.U32.AND UP0, UPT, UR6, URZ, UPT ;  /* 0x000000ff0600728c */ /* 0x004fc8000bf05070 */
[----:B------:R-:W-:-:S09]  /*0190*/  UISETP.NE.AND.EX UP0, UPT, UR7, URZ, UPT, UP0 ;  /* 0x000000ff0700728c */ /* 0x000fd2000bf05300 */
[----:B------:R-:W-:Y:S05]  /*01a0*/  BRA.U UP0, `(.L_x_2) ;  /* 0x0000000100247547 */ /* 0x000fea000b800000 */
[----:B------:R-:W2:Y:S02]  /*01b0*/  LDCU.64 UR6, c[0x0][0x8a8] ;  /* 0x00011500ff0677ac */ /* 0x000ea40008000a00 */
[----:B--2---:R-:W-:-:S04]  /*01c0*/  UISETP.NE.U32.AND UP0, UPT, UR6, URZ, UPT ;  /* 0x000000ff0600728c */ /* 0x004fc8000bf05070 */
[----:B------:R-:W-:-:S09]  /*01d0*/  UISETP.NE.AND.EX UP0, UPT, UR7, URZ, UPT, UP0 ;  /* 0x000000ff0700728c */ /* 0x000fd2000bf05300 */
[----:B------:R-:W-:Y:S05]  /*01e0*/  BRA.U !UP0, `(.L_x_3) ;  /* 0x00000001080c7547 */ /* 0x000fea000b800000 */
[----:B------:R-:W2:Y:S02]  /*01f0*/  LDC.64 R46, c[0x0][0x8a8] ;  /* 0x00022a00ff2e7b82 */ /* 0x000ea40000000a00 */
[----:B--2---:R2:W5:Y:S01]  /*0200*/  LDG.E R46, desc[UR46][R46.64] ;  /* 0x0000002e2e2e7981 */ /* 0x004562000c1e1900 */
[----:B------:R-:W-:Y:S05]  /*0210*/  BRA `(.L_x_2) ;  /* 0x0000000000087947 */ /* 0x000fea0003800000 */
.L_x_3:
[----:B------:R-:W2:Y:S02]  /*0220*/  LDCU UR6, c[0x0][0x8a0] ;  /* 0x00011400ff0677ac */ /* 0x000ea40008000800 */
[----:B--2---:R-:W-:Y:S02]  /*0230*/  MOV R46, UR6 ;  /* 0x00000006002e7c02 */ /* 0x004fe40008000f00 */
.L_x_2:
[----:B------:R-:W-:Y:S01]  /*0240*/  IMAD.U32 R0, RZ, RZ, UR8 ;  /* 0x00000008ff007e24 */ /* 0x000fe2000f8e00ff */
[----:B------:R-:W-:Y:S04]  /*0250*/  BSSY.RECONVERGENT B0, `(.L_x_4) ;  /* 0x000000c000007945 */ /* 0x000fe80003800200 */
[C---:B------:R-:W-:Y:S02]  /*0260*/  ISETP.NE.OR P1, PT, R0.reuse, 0x1, !P5 ;  /* 0x000000010000780c */ /* 0x040fe40006f25670 */
[----:B------:R-:W-:-:S11]  /*0270*/  ISETP.NE.OR P0, PT, R0, 0x3, !P5 ;  /* 0x000000030000780c */ /* 0x000fd60006f05670 */
[----:B------:R-:W-:Y:S05]  /*0280*/  @P1 BRA `(.L_x_5) ;  /* 0x0000000000201947 */ /* 0x000fea0003800000 */
[----:B------:R-:W3:Y:S02]  /*0290*/  LDCU.64 UR6, c[0x0][0x348] ;  /* 0x00006900ff0677ac */ /* 0x000ee40008000a00 */
[----:B---3--:R-:W-:Y:S02]  /*02a0*/  UIADD3 UR10, UP1, UPT, UR6, 0x80, URZ ;  /* 0x00000080060a7890 */ /* 0x008fe4000ff3e0ff */
[----:B------:R-:W-:Y:S02]  /*02b0*/  UIADD3 UR6, UP0, UPT, UR6, 0x180, URZ ;  /* 0x0000018006067890 */ /* 0x000fe4000ff1e0ff */
[----:B------:R-:W-:Y:S02]  /*02c0*/  UIADD3.X UR11, UPT, UPT, URZ, UR7, URZ, UP1, !UPT ;  /* 0x00000007ff0b7290 */ /* 0x000fe40008ffe4ff */
[----:B------:R-:W-:-:S07]  /*02d0*/  UIADD3.X UR7, UPT, UPT, URZ, UR7, URZ, UP0, !UPT ;  /* 0x00000007ff077290 */ /* 0x000fce00087fe4ff */
[----:B------:R3:W-:Y:S02]  /*02e0*/  UTMACCTL.PF [UR10] ;  /* 0x000000000a0079b9 */ /* 0x0007e40008040000 */
[----:B------:R3:W-:Y:S02]  /*02f0*/  UTMACCTL.PF [UR6] ;  /* 0x00000000060079b9 */ /* 0x0007e40008040000 */
[----:B---3--:R-:W-:Y:S01]  /*0300*/  NOP ;  /* 0x0000000000007918 */ /* 0x008fe20000000000 */
.L_x_5:
[----:B------:R-:W-:Y:S05]  /*0310*/  BSYNC.RECONVERGENT B0 ;  /* 0x0000000000007941 */ /* 0x000fea0003800200 */
.L_x_4:
[----:B------:R-:W-:Y:S04]  /*0320*/  BSSY.RECONVERGENT B0, `(.L_x_6) ;  /* 0x000000a000007945 */ /* 0x000fe80003800200 */
        /* <DEDUP_REMOVED lines=9> */
.L_x_7:
[----:B------:R-:W-:Y:S05]  /*03c0*/  BSYNC.RECONVERGENT B0 ;  /* 0x0000000000007941 */ /* 0x000fea0003800200 */
.L_x_6:
[----:B------:R-:W3:Y:S01]  /*03d0*/  LDCU.64 UR6, c[0x0][0x888] ;  /* 0x00011100ff0677ac */ /* 0x000ee20008000a00 */
[----:B------:R-:W-:Y:S02]  /*03e0*/  UISETP.EQ.U32.AND UP1, UPT, UR4, URZ, UPT ;  /* 0x000000ff0400728c */ /* 0x000fe4000bf22070 */
[----:B------:R-:W-:Y:S02]  /*03f0*/  UPLOP3.LUT UP2, UPT, UPT, UPT, UPT, 0x80, 0x8 ;  /* 0x000000000008789c */ /* 0x000fe40003f4f070 */
[----:B---3--:R-:W-:-:S04]  /*0400*/  UISETP.NE.U32.AND UP0, UPT, UR6, URZ, UPT ;  /* 0x000000ff0600728c */ /* 0x008fc8000bf05070 */
[----:B------:R-:W-:-:S04]  /*0410*/  UISETP.NE.AND.EX UP0, UPT, UR7, URZ, UPT, UP0 ;  /* 0x000000ff0700728c */ /* 0x000fc8000bf05300 */
[----:B------:R-:W-:-:S04]  /*0420*/  UISETP.EQ.OR.EX UP3, UPT, UR5, URZ, !UP0, UP1 ;  /* 0x000000ff0500728c */ /* 0x000fc8000c762710 */
[----:B------:R-:W-:-:S05]  /*0430*/  UP2UR UR51, UPR, URZ, 0x8 ;  /* 0x00000008ff337883 */ /* 0x000fca0008000000 */
[----:B------:R-:W-:Y:S07]  /*0440*/  BRA.U !UP3, `(.L_x_8) ;  /* 0x000000010b207547 */ /* 0x000fee000b800000 */
[----:B------:R-:W-:Y:S01]  /*0450*/  UISETP.NE.U32.AND UP2, UPT, UR4, URZ, UPT ;  /* 0x000000ff0400728c */ /* 0x000fe2000bf45070 */
[----:B-----5:R-:W-:Y:S01]  /*0460*/  FSETP.NEU.AND P0, PT, R49, RZ, PT ;  /* 0x000000ff3100720b */ /* 0x020fe20003f0d000 */
[----:B------:R-:W-:Y:S02]  /*0470*/  USEL UR4, URZ, 0xffffffff, UP0 ;  /* 0xffffffffff047887 */ /* 0x000fe40008000000 */
[----:B------:R-:W-:-:S10]  /*0480*/  UISETP.NE.AND.EX UP2, UPT, UR5, URZ, UPT, UP2 ;  /* 0x000000ff0500728c */ /* 0x000fd4000bf45320 */
[----:B------:R-:W-:Y:S01]  /*0490*/  VOTEU.ANY UP1, P0 ;  /* 0x0000000000ff7886 */ /* 0x000fe20000020100 */
[----:B------:R-:W-:-:S04]  /*04a0*/  @!UP2 USEL UR4, URZ, 0xffffffff, UP1 ;  /* 0xffffffffff04a887 */ /* 0x000fc80008800000 */
[----:B------:R-:W-:-:S04]  /*04b0*/  ULOP3.LUT UR4, UR4, 0x1, URZ, 0xc0, !UPT ;  /* 0x0000000104047892 */ /* 0x000fc8000f8ec0ff */
[----:B------:R-:W-:-:S11]  /*04c0*/  UISETP.NE.U32.AND UP2, UPT, UR4, 0x1, UPT ;  /* 0x000000010400788c */ /* 0x000fd6000bf45070 */
.L_x_8:
[----:B-1----:R-:W1:Y:S01]  /*04d0*/  SHFL.IDX PT, R2, R92, RZ, 0x1f ;  /* 0x00001fff5c027589 */ /* 0x002e6200000e0000 */
[----:B------:R-:W-:-:S04]  /*04e0*/  UISETP.NE.AND UP1, UPT, UR8, 0x2, UPT ;  /* 0x000000020800788c */ /* 0x000fc8000bf25270 */
[----:B------:R-:W-:Y:S01]  /*04f0*/  USEL UR6, URZ, 0x1, UP1 ;  /* 0x00000001ff067887 */ /* 0x000fe20008800000 */
[----:B-1----:R-:W-:-:S13]  /*0500*/  ISETP.NE.AND P0, PT, R2, RZ, PT ;  /* 0x000000ff0200720c */ /* 0x002fda0003f05270 */
[----:B------:R-:W-:Y:S05]  /*0510*/  @P0 BRA `(.L_x_9) ;  /* 0x0000000000a40947 */ /* 0x000fea0003800000 */
[----:B------:R-:W-:Y:S01]  /*0520*/  ELECT P0, URZ, PT ;  /* 0x0000000000ff782f */ /* 0x000fe20003800000 */
[----:B------:R-:W-:-:S12]  /*0530*/  BSSY.RECONVERGENT B0, `(.L_x_9) ;  /* 0x0000027000007945 */ /* 0x000fd80003800200 */
[----:B------:R-:W-:Y:S05]  /*0540*/  @!P0 BRA `(.L_x_10) ;  /* 0x0000000000948947 */ /* 0x000fea0003800000 */
[----:B------:R-:W1:Y:S01]  /*0550*/  S2UR UR5, SR_CgaCtaId ;  /* 0x00000000000579c3 */ /* 0x000e620000008800 */
[----:B------:R-:W-:Y:S01]  /*0560*/  UMOV UR7, 0x400 ;  /* 0x0000040000077882 */ /* 0x000fe20000000000 */
[----:B------:R-:W-:Y:S02]  /*0570*/  UMOV UR4, 0x1 ;  /* 0x0000000100047882 */ /* 0x000fe40000000000 */
[----:B------:R-:W-:-:S04]  /*0580*/  UIADD3 UR10, UPT, UPT, -UR4, 0x100000, URZ ;  /* 0x00100000040a7890 */ /* 0x000fc8000fffe1ff */
[----:B------:R-:W-:Y:S02]  /*0590*/  USHF.L.U32 UR11, UR10, 0xb, URZ ;  /* 0x0000000b0a0b7899 */ /* 0x000fe400080006ff */
[----:B------:R-:W-:Y:S02]  /*05a0*/  USHF.L.U32 UR10, UR10, 0x1, URZ ;  /* 0x000000010a0a7899 */ /* 0x000fe400080006ff */
[----:B-1----:R-:W-:Y:S01]  /*05b0*/  ULEA UR5, UR5, UR7, 0x18 ;  /* 0x0000000705057291 */ /* 0x002fe2000f8ec0ff */
[----:B------:R-:W1:Y:S11]  /*05c0*/  FENCE.VIEW.ASYNC.S ;  /* 0x00000000000073c6 */ /* 0x000e760000000000 */
[----:B-1----:R1:W3:Y:S01]  /*05d0*/  SYNCS.EXCH.64 URZ, [UR5], UR10 ;  /* 0x0000000a05ff75b2 */ /* 0x0022e20008000100 */
[----:B------:R1:W4:Y:S01]  /*05e0*/  SYNCS.EXCH.64 URZ, [UR5+0x70], UR10 ;  /* 0x0000700a05ff75b2 */ /* 0x0003220008000100 */
[----:B------:R1:W1:Y:S01]  /*05f0*/  SYNCS.EXCH.64 URZ, [UR5+0x8], UR10 ;  /* 0x0000080a05ff75b2 */ /* 0x0002620008000100 */
        /* <DEDUP_REMOVED lines=25> */
[----:B---34-:R-:W-:Y:S01]  /*0790*/  NOP ;  /* 0x0000000000007918 */ /* 0x018fe20000000000 */
.L_x_10:
[----:B-1----:R-:W-:Y:S05]  /*07a0*/  BSYNC.RECONVERGENT B0 ;  /* 0x0000000000007941 */ /* 0x002fea0003800200 */
.L_x_9:
[----:B------:R-:W1:Y:S01]  /*07b0*/  SHFL.IDX PT, R2, R92, RZ, 0x1f ;  /* 0x00001fff5c027589 */ /* 0x000e6200000e0000 */
[----:B------:R-:W-:Y:S01]  /*07c0*/  NOP ;  /* 0x0000000000007918 */ /* 0x000fe20000000000 */
[----:B-1----:R-:W-:-:S13]  /*07d0*/  ISETP.NE.AND P0, PT, R2, 0x1, PT ;  /* 0x000000010200780c */ /* 0x002fda0003f05270 */
[----:B------:R-:W-:Y:S05]  /*07e0*/  @P0 BRA `(.L_x_11) ;  /* 0x0000000000500947 */ /* 0x000fea0003800000 */
[----:B------:R-:W1:Y:S01]  /*07f0*/  S2UR UR7, SR_CgaCtaId ;  /* 0x00000000000779c3 */ /* 0x000e620000008800 */
[----:B------:R-:W-:Y:S01]  /*0800*/  UMOV UR9, 0x400 ;  /* 0x0000040000097882 */ /* 0x000fe20000000000 */
[----:B------:R-:W-:Y:S01]  /*0810*/  UMOV UR5, 0x20 ;  /* 0x0000002000057882 */ /* 0x000fe20000000000 */
[----:B------:R-:W-:Y:S01]  /*0820*/  UMOV UR4, 0x80 ;  /* 0x0000008000047882 */ /* 0x000fe20000000000 */
[----:B------:R-:W-:-:S04]  /*0830*/  UIADD3 UR10, UPT, UPT, -UR5, 0x100000, URZ ;  /* 0x00100000050a7890 */ /* 0x000fc8000fffe1ff */
[----:B------:R-:W-:Y:S02]  /*0840*/  USHF.L.U32 UR11, UR10, 0xb, URZ ;  /* 0x0000000b0a0b7899 */ /* 0x000fe400080006ff */
[----:B------:R-:W-:Y:S02]  /*0850*/  USHF.L.U32 UR10, UR10, 0x1, URZ ;  /* 0x000000010a0a7899 */ /* 0x000fe400080006ff */
[----:B------:R-:W-:-:S04]  /*0860*/  UIADD3 UR4, UPT, UPT, -UR4, 0x100000, URZ ;  /* 0x0010000004047890 */ /* 0x000fc8000fffe1ff */
[----:B------:R-:W-:Y:S02]  /*0870*/  USHF.L.U32 UR5, UR4, 0xb, URZ ;  /* 0x0000000b04057899 */ /* 0x000fe400080006ff */
[----:B------:R-:W-:Y:S01]  /*0880*/  USHF.L.U32 UR4, UR4, 0x1, URZ ;  /* 0x0000000104047899 */ /* 0x000fe200080006ff */
[----:B------:R-:W-:Y:S01]  /*0890*/  ELECT P0, URZ, PT ;  /* 0x0000000000ff782f */ /* 0x000fe20003800000 */
[----:B-1----:R-:W-:Y:S01]  /*08a0*/  ULEA UR7, UR7, UR9, 0x18 ;  /* 0x0000000907077291 */ /* 0x002fe2000f8ec0ff */
[----:B------:R-:W1:Y:S11]  /*08b0*/  FENCE.VIEW.ASYNC.S ;  /* 0x00000000000073c6 */ /* 0x000e760000000000 */
[----:B-1----:R1:W3:Y:S01]  /*08c0*/  SYNCS.EXCH.64 URZ, [UR7+0xe0], UR10 ;  /* 0x0000e00a07ff75b2 */ /* 0x0022e20008000100 */
[----:B------:R1:W4:Y:S01]  /*08d0*/  SYNCS.EXCH.64 URZ, [UR7+0xf8], UR4 ;  /* 0x0000f80407ff75b2 */ /* 0x0003220008000100 */
[----:B------:R1:W1:Y:S01]  /*08e0*/  SYNCS.EXCH.64 URZ, [UR7+0xe8], UR10 ;  /* 0x0000e80a07ff75b2 */ /* 0x0002620008000100 */
[----:B------:R1:W1:Y:S01]  /*08f0*/  SYNCS.EXCH.64 URZ, [UR7+0x100], UR4 ;  /* 0x0001000407ff75b2 */ /* 0x0002620008000100 */
[----:B------:R1:W1:Y:S01]  /*0900*/  SYNCS.EXCH.64 URZ, [UR7+0xf0], UR10 ;  /* 0x0000f00a07ff75b2 */ /* 0x0002620008000100 */
[----:B------:R1:W1:Y:S01]  /*0910*/  SYNCS.EXCH.64 URZ, [UR7+0x108], UR4 ;  /* 0x0001080407ff75b2 */ /* 0x0002620008000100 */
[----:B------:R-:W-:Y:S01]  /*0920*/  NOP ;  /* 0x0000000000007918 */ /* 0x000fe20000000000 */
.L_x_11:
[----:B------:R-:W2:Y:S01]  /*0930*/  SHFL.IDX PT, R2, R92, RZ, 0x1f ;  /* 0x00001fff5c027589 */ /* 0x000ea200000e0000 */
[----:B------:R-:W-:Y:S01]  /*0940*/  NOP ;  /* 0x0000000000007918 */ /* 0x000fe20000000000 */
[----:B--2---:R-:W-:-:S13]  /*0950*/  ISETP.NE.AND P0, PT, R2, 0x3, PT ;  /* 0x000000030200780c */ /* 0x004fda0003f05270 */
[----:B------:R-:W-:Y:S05]  /*0960*/  @P0 BRA `(.L_x_12) ;  /* 0x0000000000300947 */ /* 0x000fea0003800000 */
[----:B-1----:R-:W1:Y:S01]  /*0970*/  S2UR UR5, SR_CgaCtaId ;  /* 0x00000000000579c3 */ /* 0x002e620000008800 */
[----:B------:R-:W-:Y:S01]  /*0980*/  UMOV UR7, 0x400 ;  /* 0x0000040000077882 */ /* 0x000fe20000000000 */
[----:B------:R-:W-:Y:S01]  /*0990*/  UMOV UR4, 0x20 ;  /* 0x0000002000047882 */ /* 0x000fe20000000000 */
[----:B------:R-:W-:Y:S01]  /*09a0*/  ELECT P0, URZ, PT ;  /* 0x0000000000ff782f */ /* 0x000fe20003800000 */
[----:B------:R-:W-:-:S04]  /*09b0*/  UIADD3 UR10, UPT, UPT, -UR4, 0x100000, URZ ;  /* 0x00100000040a7890 */ /* 0x000fc8000fffe1ff */
[----:B------:R-:W-:Y:S02]  /*09c0*/  USHF.L.U32 UR11, UR10, 0xb, URZ ;  /* 0x0000000b0a0b7899 */ /* 0x000fe400080006ff */
[----:B------:R-:W-:Y:S02]  /*09d0*/  USHF.L.U32 UR10, UR10, 0x1, URZ ;  /* 0x000000010a0a7899 */ /* 0x000fe400080006ff */
[----:B-1----:R-:W-:Y:S01]  /*09e0*/  ULEA UR5, UR5, UR7, 0x18 ;  /* 0x0000000705057291 */ /* 0x002fe2000f8ec0ff */
[----:B------:R-:W1:Y:S11]  /*09f0*/  FENCE.VIEW.ASYNC.S ;  /* 0x00000000000073c6 */ /* 0x000e760000000000 */
[----:B-1----:R2:W1:Y:S01]  /*0a00*/  SYNCS.EXCH.64 URZ, [UR5+0x110], UR10 ;  /* 0x0001100a05ff75b2 */ /* 0x0024620008000100 */
[----:B------:R2:W1:Y:S02]  /*0a10*/  SYNCS.EXCH.64 URZ, [UR5+0x118], UR10 ;  /* 0x0001180a05ff75b2 */ /* 0x0004640008000100 */
[----:B--2---:R-:W-:Y:S01]  /*0a20*/  NOP ;  /* 0x0000000000007918 */ /* 0x004fe20000000000 */
.L_x_12:
[----:B------:R-:W2:Y:S01]  /*0a30*/  SHFL.IDX PT, R2, R92, RZ, 0x1f ;  /* 0x00001fff5c027589 */ /* 0x000ea200000e0000 */
[----:B------:R-:W-:Y:S01]  /*0a40*/  NOP ;  /* 0x0000000000007918 */ /* 0x000fe20000000000 */
[----:B--2---:R-:W-:-:S13]  /*0a50*/  ISETP.NE.AND P0, PT, R2, 0x4, PT ;  /* 0x000000040200780c */ /* 0x004fda0003f05270 */
[----:B------:R-:W-:Y:S05]  /*0a60*/  @P0 BRA `(.L_x_13) ;  /* 0x00000000004c0947 */ /* 0x000fea0003800000 */
[----:B-1----:R-:W1:Y:S01]  /*0a70*/  S2UR UR5, SR_CgaCtaId ;  /* 0x00000000000579c3 */ /* 0x002e620000008800 */
[----:B------:R-:W-:Y:S01]  /*0a80*/  UMOV UR9, 0x100 ;  /* 0x0000010000097882 */ /* 0x000fe20000000000 */
[----:B------:R-:W-:Y:S01]  /*0a90*/  UMOV UR7, 0x400 ;  /* 0x0000040000077882 */ /* 0x000fe20000000000 */
[----:B------:R-:W-:Y:S01]  /*0aa0*/  USEL UR9, UR9, 0xe0, UP2 ;  /* 0x000000e009097887 */ /* 0x000fe20009000000 */
[----:B------:R-:W-:Y:S01]  /*0ab0*/  UMOV UR4, 0x1 ;  /* 0x0000000100047882 */ /* 0x000fe20000000000 */
[----:B------:R-:W-:Y:S01]  /*0ac0*/  ELECT P0, URZ, PT ;  /* 0x0000000000ff782f */ /* 0x000fe20003800000 */
[----:B------:R-:W-:-:S04]  /*0ad0*/  UIADD3 UR10, UPT, UPT, -UR4, 0x100000, URZ ;  /* 0x00100000040a7890 */ /* 0x000fc8000fffe1ff */
[----:B------:R-:W-:Y:S02]  /*0ae0*/  USHF.L.U32 UR11, UR10, 0xb, URZ ;  /* 0x0000000b0a0b7899 */ /* 0x000fe400080006ff */
[----:B------:R-:W-:Y:S02]  /*0af0*/  USHF.L.U32 UR10, UR10, 0x1, URZ ;  /* 0x000000010a0a7899 */ /* 0x000fe400080006ff */
[----:B------:R-:W-:-:S04]  /*0b00*/  UIADD3 UR12, UPT, UPT, -UR9, 0x100000, URZ ;  /* 0x00100000090c7890 */ /* 0x000fc8000fffe1ff */
[----:B------:R-:W-:Y:S02]  /*0b10*/  USHF.L.U32 UR13, UR12, 0xb, URZ ;  /* 0x0000000b0c0d7899 */ /* 0x000fe400080006ff */
[----:B------:R-:W-:Y:S02]  /*0b20*/  USHF.L.U32 UR12, UR12, 0x1, URZ ;  /* 0x000000010c0c7899 */ /* 0x000fe400080006ff */
[----:B-1----:R-:W-:Y:S01]  /*0b30*/  ULEA UR5, UR5, UR7, 0x18 ;  /* 0x0000000705057291 */ /* 0x002fe2000f8ec0ff */
[----:B------:R-:W1:Y:S11]  /*0b40*/  FENCE.VIEW.ASYNC.S ;  /* 0x00000000000073c6 */ /* 0x000e760000000000 */
[----:B-1----:R2:W1:Y:S01]  /*0b50*/  SYNCS.EXCH.64 URZ, [UR5+0x120], UR10 ;  /* 0x0001200a05ff75b2 */ /* 0x0024620008000100 */
[----:B------:R2:W1:Y:S01]  /*0b60*/  SYNCS.EXCH.64 URZ, [UR5+0x130], UR12 ;  /* 0x0001300c05ff75b2 */ /* 0x0004620008000100 */
[----:B------:R2:W1:Y:S01]  /*0b70*/  SYNCS.EXCH.64 URZ, [UR5+0x128], UR10 ;  /* 0x0001280a05ff75b2 */ /* 0x0004620008000100 */
[----:B------:R2:W1:Y:S02]  /*0b80*/  SYNCS.EXCH.64 URZ, [UR5+0x138], UR12 ;  /* 0x0001380c05ff75b2 */ /* 0x0004640008000100 */
[----:B--2---:R-:W-:Y:S01]  /*0b90*/  NOP ;  /* 0x0000000000007918 */ /* 0x004fe20000000000 */
.L_x_13:
[----:B------:R-:W2:Y:S01]  /*0ba0*/  SHFL.IDX PT, R2, R92, RZ, 0x1f ;  /* 0x00001fff5c027589 */ /* 0x000ea200000e0000 */
[----:B------:R-:W-:Y:S01]  /*0bb0*/  NOP ;  /* 0x0000000000007918 */ /* 0x000fe20000000000 */
[----:B--2---:R-:W-:-:S13]  /*0bc0*/  ISETP.NE.AND P0, PT, R2, 0x5, PT ;  /* 0x000000050200780c */ /* 0x004fda0003f05270 */
[----:B------:R-:W-:Y:S05]  /*0bd0*/  @P0 BRA `(.L_x_14) ;  /* 0x0000000000580947 */ /* 0x000fea0003800000 */
[----:B-1----:R-:W1:Y:S01]  /*0be0*/  S2UR UR7, SR_CgaCtaId ;  /* 0x00000000000779c3 */ /* 0x002e620000008800 */
        /* <DEDUP_REMOVED lines=12> */
[----:B-1----:R2:W1:Y:S01]  /*0cb0*/  SYNCS.EXCH.64 URZ, [UR7+0x140], UR10 ;  /* 0x0001400a07ff75b2 */ /* 0x0024620008000100 */
[----:B------:R2:W1:Y:S01]  /*0cc0*/  SYNCS.EXCH.64 URZ, [UR7+0x160], UR4 ;  /* 0x0001600407ff75b2 */ /* 0x0004620008000100 */
[----:B------:R2:W1:Y:S01]  /*0cd0*/  SYNCS.EXCH.64 URZ, [UR7+0x148], UR10 ;  /* 0x0001480a07ff75b2 */ /* 0x0004620008000100 */
[----:B------:R2:W1:Y:S01]  /*0ce0*/  SYNCS.EXCH.64 URZ, [UR7+0x168], UR4 ;  /* 0x0001680407ff75b2 */ /* 0x0004620008000100 */
[----:B------:R2:W1:Y:S01]  /*0cf0*/  SYNCS.EXCH.64 URZ, [UR7+0x150], UR10 ;  /* 0x0001500a07ff75b2 */ /* 0x0004620008000100 */
[----:B------:R2:W1:Y:S01]  /*0d00*/  SYNCS.EXCH.64 URZ, [UR7+0x170], UR4 ;  /* 0x0001700407ff75b2 */ /* 0x0004620008000100 */
[----:B------:R2:W1:Y:S01]  /*0d10*/  SYNCS.EXCH.64 URZ, [UR7+0x158], UR10 ;  /* 0x0001580a07ff75b2 */ /* 0x0004620008000100 */
[----:B------:R2:W1:Y:S02]  /*0d20*/  SYNCS.EXCH.64 URZ, [UR7+0x178], UR4 ;  /* 0x0001780407ff75b2 */ /* 0x0004640008000100 */
[----:B--2---:R-:W-:Y:S01]  /*0d30*/  NOP ;  /* 0x0000000000007918 */ /* 0x004fe20000000000 */
.L_x_14:
        /* <DEDUP_REMOVED lines=18> */
.L_x_15:
[----:B-1----:R-:W1:Y:S01]  /*0e60*/  S2UR UR5, SR_CTAID.X ;  /* 0x00000000000579c3 */ /* 0x002e620000002500 */
[----:B------:R-:W-:-:S05]  /*0e70*/  CS2R.32 R87, SR_CgaSize ;  /* 0x0000000000577805 */ /* 0x000fca0000008a00 */
[----:B------:R-:W-:-:S05]  /*0e80*/  IMAD R87, R87, -0xa0, RZ ;  /* 0xffffff6057577824 */ /* 0x000fca00078e02ff */
[----:B------:R-:W-:-:S14]  /*0e90*/  R2UR UR9, R87 ;  /* 0x00000000570972ca */ /* 0x000fdc00000e0000 */
[----:B------:R-:W2:Y:S01]  /*0ea0*/  LDCU UR9, c[0x0][UR9+0x2b0] ;  /* 0x00005600090977ac */ /* 0x000ea20008000800 */
[----:B------:R-:W-:Y:S01]  /*0eb0*/  NOP ;  /* 0x0000000000007918 */ /* 0x000fe20000000000 */
[----:B------:R-:W-:-:S05]  /*0ec0*/  CS2R.32 R87, SR_CgaSize ;  /* 0x0000000000577805 */ /* 0x000fca0000008a00 */
[----:B------:R-:W-:-:S05]  /*0ed0*/  IMAD R87, R87, -0xa0, RZ ;  /* 0xffffff6057577824 */ /* 0x000fca00078e02ff */
[----:B------:R-:W-:-:S14]  /*0ee0*/  R2UR UR7, R87 ;  /* 0x00000000570772ca */ /* 0x000fdc00000e0000 */
[----:B------:R-:W3:Y:S01]  /*0ef0*/  LDCU UR7, c[0x0][UR7+0x2b4] ;  /* 0x00005680070777ac */ /* 0x000ee20008000800 */
[----:B------:R-:W4:Y:S08]  /*0f00*/  S2UR UR4, SR_CTAID.Y ;  /* 0x00000000000479c3 */ /* 0x000f300000002600 */
[----:B------:R-:W3:Y:S01]  /*0f10*/  LDC R10, c[0x0][0xb24] ;  /* 0x0002c900ff0a7b82 */ /* 0x000ee20000000800 */
[----:B-1----:R-:W-:-:S02]  /*0f20*/  I2FP.F32.U32 R87, UR5 ;  /* 0x0000000500577c45 */ /* 0x002fc40008201000 */
[----:B------:R-:W-:-:S05]  /*0f30*/  CS2R.32 R3, SR_CgaSize ;  /* 0x0000000000037805 */ /* 0x000fca0000008a00 */
[----:B------:R-:W-:-:S06]  /*0f40*/  IMAD R3, R3, -0xa0, RZ ;  /* 0xffffff6003037824 */ /* 0x000fcc00078e02ff */
[----:B------:R-:W1:Y:S01]  /*0f50*/  LDC R3, c[0x0][R3+0x2a0] ;  /* 0x0000a80003037b82 */ /* 0x000e620000000800 */
[----:B------:R-:W-:Y:S01]  /*0f60*/  MOV R15, UR5 ;  /* 0x00000005000f7c02 */ /* 0x000fe20008000f00 */
[----:B--2---:R-:W-:Y:S01]  /*0f70*/  FMUL R87, R87, UR9 ;  /* 0x0000000957577c20 */ /* 0x004fe20008400000 */
[----:B----4-:R-:W-:Y:S02]  /*0f80*/  I2FP.F32.U32 R86, UR4 ;  /* 0x0000000400567c45 */ /* 0x010fe40008201000 */
[----:B------:R-:W-:-:S05]  /*0f90*/  CS2R.32 R2, SR_CgaSize ;  /* 0x0000000000027805 */ /* 0x000fca0000008a00 */
[----:B------:R-:W-:-:S06]  /*0fa0*/  IMAD R2, R2, -0xa0, RZ ;  /* 0xffffff6002027824 */ /* 0x000fcc00078e02ff */
[----:B------:R-:W2:Y:S01]  /*0fb0*/  LDC R2, c[0x0][R2+0x2a4] ;  /* 0x0000a90002027b82 */ /* 0x000ea20000000800 */
[----:B------:R-:W-:Y:S01]  /*0fc0*/  MOV R14, UR4 ;  /* 0x00000004000e7c02 */ /* 0x000fe20008000f00 */
[----:B------:R-:W4:Y:S01]  /*0fd0*/  F2I.U32.TRUNC.NTZ R87, R87 ;  /* 0x0000005700577305 */ /* 0x000f22000020f000 */
[----:B---3--:R-:W-:-:S05]  /*0fe0*/  FMUL R86, R86, UR7 ;  /* 0x0000000756567c20 */ /* 0x008fca0008400000 */
[----:B------:R-:W-:Y:S01]  /*0ff0*/  BAR.SYNC.DEFER_BLOCKING 0x0 ;  /* 0x0000000000007b1d */ /* 0x000fe20000010000 */
[----:B------:R-:W-:-:S05]  /*1000*/  ISETP.GE.AND P0, PT, R10, 0x1, PT ;  /* 0x000000010a00780c */ /* 0x000fca0003f06270 */
[----:B------:R-:W3:Y:S02]  /*1010*/  F2I.U32.TRUNC.NTZ R86, R86 ;  /* 0x0000005600567305 */ /* 0x000ee4000020f000 */
[----:B------:R-:W2:Y:S01]  /*1020*/  S2UR UR36, SR_CTAID.Z ;  /* 0x00000000002479c3 */ /* 0x000ea20000002700 */
[----:B----4-:R-:W-:-:S05]  /*1030*/  IADD3 R87, PT, PT, -R87, RZ, RZ ;  /* 0x000000ff57577210 */ /* 0x010fca0007ffe1ff */
[----:B-1----:R-:W-:Y:S01]  /*1040*/  IMAD R87, R3, R87, UR5 ;  /* 0x0000000503577e24 */ /* 0x002fe2000f8e0257 */
[----:B---3--:R-:W-:-:S05]  /*1050*/  IADD3 R86, PT, PT, -R86, RZ, RZ ;  /* 0x000000ff56567210 */ /* 0x008fca0007ffe1ff */
[----:B--2---:R-:W-:Y:S01]  /*1060*/  IMAD R86, R2, R86, UR4 ;  /* 0x0000000402567e24 */ /* 0x004fe2000f8e0256 */
[----:B------:R-:W-:Y:S06]  /*1070*/  @!P0 BRA `(.L_x_16) ;  /* 0x0000000000b88947 */ /* 0x000fec0003800000 */
[----:B------:R-:W1:Y:S01]  /*1080*/  LDC.64 R4, c[0x0][0xb18] ;  /* 0x0002c600ff047b82 */ /* 0x000e620000000a00 */
[----:B------:R-:W-:-:S07]  /*1090*/  ISETP.NE.AND P0, PT, R10, 0x1, PT ;  /* 0x000000010a00780c */ /* 0x000fce0003f05270 */
[----:B------:R-:W2:Y:S08]  /*10a0*/  LDC R9, c[0x0][0xb0c] ;  /* 0x0002c300ff097b82 */ /* 0x000eb00000000800 */
[----:B------:R-:W3:Y:S08]  /*10b0*/  LDC R12, c[0x0][0x370] ;  /* 0x0000dc00ff0c7b82 */ /* 0x000ef00000000800 */
[----:B------:R-:W4:Y:S01]  /*10c0*/  LDC R11, c[0x0][0x374] ;  /* 0x0000dd00ff0b7b82 */ /* 0x000f220000000800 */
[----:B-1----:R-:W-:-:S07]  /*10d0*/  ISETP.NE.AND P1, PT, R4, 0x1, PT ;  /* 0x000000010400780c */ /* 0x002fce0003f25270 */
[----:B------:R-:W3:Y:S01]  /*10e0*/  LDC.64 R6, c[0x0][0xb10] ;  /* 0x0002c400ff067b82 */ /* 0x000ee20000000a00 */
[----:B--2---:R-:W-:-:S07]  /*10f0*/  ISETP.NE.AND P2, PT, R9, 0x1, PT ;  /* 0x000000010900780c */ /* 0x004fce0003f45270 */
[----:B------:R-:W1:Y:S08]  /*1100*/  LDC R8, c[0x0][0xb20] ;  /* 0x0002c800ff087b82 */ /* 0x000e700000000800 */
[----:B------:R-:W2:Y:S01]  /*1110*/  LDC.64 R2, c[0x0][0xb28] ;  /* 0x0002ca00ff027b82 */ /* 0x000ea20000000a00 */
[----:B----4-:R-:W-:-:S04]  /*1120*/  IMAD.HI.U32 R13, R11, R5, RZ ;  /* 0x000000050b0d7227 */ /* 0x010fc800078e00ff */
[----:B------:R-:W-:-:S04]  /*1130*/  IMAD.HI.U32 R5, R14, R5, RZ ;  /* 0x000000050e057227 */ /* 0x000fc800078e00ff */
[----:B---3--:R-:W-:-:S05]  /*1140*/  IMAD.HI.U32 R16, R12, R6, RZ ;  /* 0x000000060c107227 */ /* 0x008fca00078e00ff */
[-C--:B------:R-:W-:Y:S01]  /*1150*/  @P2 SHF.R.U32.HI R12, RZ, R7.reuse, R16 ;  /* 0x00000007ff0c2219 */ /* 0x080fe20000011610 */
[----:B------:R-:W-:Y:S01]  /*1160*/  IMAD.HI.U32 R16, R15, R6, RZ ;  /* 0x000000060f107227 */ /* 0x000fe200078e00ff */
[-C--:B-1----:R-:W-:Y:S02]  /*1170*/  @P1 SHF.R.U32.HI R11, RZ, R8.reuse, R13 ;  /* 0x00000008ff0b1219 */ /* 0x082fe4000001160d */
[----:B------:R-:W-:Y:S02]  /*1180*/  SHF.R.U32.HI R5, RZ, R8, R5 ;  /* 0x00000008ff057219 */ /* 0x000fe40000011605 */
[----:B------:R-:W-:Y:S02]  /*1190*/  SHF.R.U32.HI R16, RZ, R7, R16 ;  /* 0x00000007ff107219 */ /* 0x000fe40000011610 */
[----:B------:R-:W-:Y:S01]  /*11a0*/  SEL R5, R14, R5, !P1 ;  /* 0x000000050e057207 */ /* 0x000fe20004800000 */
[----:B--2---:R-:W-:Y:S01]  /*11b0*/  IMAD.HI.U32 R13, R11, R2, RZ ;  /* 0x000000020b0d7227 */ /* 0x004fe200078e00ff */
[----:B------:R-:W-:-:S03]  /*11c0*/  SEL R16, R15, R16, !P2 ;  /* 0x000000100f107207 */ /* 0x000fc60005000000 */
[----:B------:R-:W-:Y:S01]  /*11d0*/  IMAD.HI.U32 R6, R12, R2, RZ ;  /* 0x000000020c067227 */ /* 0x000fe200078e00ff */
[----:B------:R-:W-:-:S04]  /*11e0*/  @P0 SHF.R.U32.HI R11, RZ, R3, R13 ;  /* 0x00000003ff0b0219 */ /* 0x000fc8000001160d */
[----:B------:R-:W-:Y:S01]  /*11f0*/  @P0 SHF.R.U32.HI R12, RZ, R3, R6 ;  /* 0x00000003ff0c0219 */ /* 0x000fe20000011606 */
[----:B------:R-:W-:-:S04]  /*1200*/  IMAD R11, R11, R10, RZ ;  /* 0x0000000a0b0b7224 */ /* 0x000fc800078e02ff */
[----:B------:R-:W-:Y:S01]  /*1210*/  IMAD R6, R12, R10, RZ ;  /* 0x0000000a0c067224 */ /* 0x000fe200078e02ff */
[----:B------:R-:W-:-:S04]  /*1220*/  ISETP.GE.AND P1, PT, R5, R11, PT ;  /* 0x0000000b0500720c */ /* 0x000fc80003f26270 */
[----:B------:R-:W-:Y:S01]  /*1230*/  ISETP.GE.OR P1, PT, R16, R6, P1 ;  /* 0x000000061000720c */ /* 0x000fe20000f26670 */
[----:B------:R-:W-:-:S05]  /*1240*/  IMAD.HI.U32 R6, R5, R2, RZ ;  /* 0x0000000205067227 */ /* 0x000fca00078e00ff */
[----:B------:R-:W-:-:S04]  /*1250*/  SHF.R.U32.HI R6, RZ, R3, R6 ;  /* 0x00000003ff067219 */ /* 0x000fc80000011606 */
[----:B------:R-:W-:-:S03]  /*1260*/  SEL R6, R5, R6, !P0 ;  /* 0x0000000605067207 */ /* 0x000fc60004000000 */
[----:B------:R-:W-:Y:S01]  /*1270*/  @!P1 IMAD.HI.U32 R7, R16, R2, RZ ;  /* 0x0000000210079227 */ /* 0x000fe200078e00ff */
[----:B------:R-:W-:-:S04]  /*1280*/  IADD3 R2, PT, PT, -R6, RZ, RZ ;  /* 0x000000ff06027210 */ /* 0x000fc80007ffe1ff */
[----:B------:R-:W-:Y:S01]  /*1290*/  @!P1 SHF.R.U32.HI R3, RZ, R3, R7 ;  /* 0x00000003ff039219 */ /* 0x000fe20000011607 */
[----:B------:R-:W-:Y:S01]  /*12a0*/  IMAD R2, R10, R2, R5 ;  /* 0x000000020a027224 */ /* 0x000fe200078e0205 */
[----:B------:R-:W-:Y:S02]  /*12b0*/  IADD3 R7, PT, PT, -R5, RZ, RZ ;  /* 0x000000ff05077210 */ /* 0x000fe40007ffe1ff */
[----:B------:R-:W-:-:S03]  /*12c0*/  @!P1 SEL R3, R16, R3, !P0 ;  /* 0x0000000310039207 */ /* 0x000fc60004000000 */
[----:B------:R-:W-:Y:S02]  /*12d0*/  IMAD R7, R4, R7, R14 ;  /* 0x0000000704077224 */ /* 0x000fe400078e020e */
[--C-:B------:R-:W-:Y:S02]  /*12e0*/  @!P1 IMAD.IADD R6, R6, 0x1, -R3.reuse ;  /* 0x0000000106069824 */ /* 0x100fe400078e0a03 */
[----:B------:R-:W-:Y:S01]  /*12f0*/  @!P1 IMAD R3, R2, R12, R3 ;  /* 0x0000000c02039224 */ /* 0x000fe200078e0203 */
[----:B------:R-:W-:Y:S01]  /*1300*/  IADD3 R2, PT, PT, -R16, RZ, RZ ;  /* 0x000000ff10027210 */ /* 0x000fe20007ffe1ff */
[----:B------:R-:W-:Y:S02]  /*1310*/  @!P1 IMAD R5, R6, R10, R16 ;  /* 0x0000000a06059224 */ /* 0x000fe400078e0210 */
[----:B------:R-:W-:Y:S02]  /*1320*/  @!P1 IMAD.MOV.U32 R16, RZ, RZ, R3 ;  /* 0x000000ffff109224 */ /* 0x000fe400078e0003 */
[----:B------:R-:W-:-:S02]  /*1330*/  IMAD R2, R9, R2, R15 ;  /* 0x0000000209027224 */ /* 0x000fc400078e020f */
[----:B------:R-:W-:Y:S02]  /*1340*/  IMAD R14, R5, R4, R7 ;  /* 0x00000004050e7224 */ /* 0x000fe400078e0207 */
[----:B------:R-:W-:Y:S02]  /*1350*/  IMAD R15, R16, R9, R2 ;  /* 0x00000009100f7224 */ /* 0x000fe400078e0202 */
.L_x_16:
[----:B------:R-:W1:Y:S01]  /*1360*/  LDCU UR4, c[0x0][0xb30] ;  /* 0x00016600ff0477ac */ /* 0x000e620008000800 */
[----:B------:R-:W2:Y:S08]  /*1370*/  S2UR UR37, SR_CgaCtaId ;  /* 0x00000000002579c3 */ /* 0x000eb00000008800 */
[----:B------:R-:W3:Y:S01]  /*1380*/  LDC R37, c[0x0][0xb24] ;  /* 0x0002c900ff257b82 */ /* 0x000ee20000000800 */
[----:B-1----:R-:W-:-:S09]  /*1390*/  UISETP.NE.AND UP1, UPT, UR4, 0x1, UPT ;  /* 0x000000010400788c */ /* 0x002fd2000bf25270 */
[----:B--2---:R-:W-:Y:S05]  /*13a0*/  BRA.U UP1, `(.L_x_17) ;  /* 0x0000000101407547 */ /* 0x004fea000b800000 */
[----:B------:R-:W1:Y:S08]  /*13b0*/  LDC.64 R4, c[0x0][0xb10] ;  /* 0x0002c400ff047b82 */ /* 0x000e700000000a00 */
[----:B------:R-:W2:Y:S08]  /*13c0*/  LDC.64 R2, c[0x0][0xb18] ;  /* 0x0002c600ff027b82 */ /* 0x000eb00000000a00 */
[----:B------:R-:W4:Y:S08]  /*13d0*/  LDC R6, c[0x0][0xb20] ;  /* 0x0002c800ff067b82 */ /* 0x000f300000000800 */
[----:B------:R-:W3:Y:S01]  /*13e0*/  LDC R7, c[0x0][0xb0c] ;  /* 0x0002c300ff077b82 */ /* 0x000ee20000000800 */
[----:B-1----:R-:W-:-:S05]  /*13f0*/  IMAD.HI.U32 R4, R15, R4, RZ ;  /* 0x000000040f047227 */ /* 0x002fca00078e00ff */
[----:B------:R-:W-:Y:S01]  /*1400*/  SHF.R.U32.HI R4, RZ, R5, R4 ;  /* 0x00000005ff047219 */ /* 0x000fe20000011604 */
[----:B--2---:R-:W-:Y:S01]  /*1410*/  IMAD.HI.U32 R3, R14, R3, RZ ;  /* 0x000000030e037227 */ /* 0x004fe200078e00ff */
[----:B------:R-:W-:-:S04]  /*1420*/  ISETP.NE.AND P0, PT, R2, 0x1, PT ;  /* 0x000000010200780c */ /* 0x000fc80003f05270 */
[----:B----4-:R-:W-:-:S04]  /*1430*/  SHF.R.U32.HI R3, RZ, R6, R3 ;  /* 0x00000006ff037219 */ /* 0x010fc80000011603 */
[----:B------:R-:W-:Y:S02]  /*1440*/  SEL R3, R14, R3, !P0 ;  /* 0x000000030e037207 */ /* 0x000fe40004000000 */
[----:B---3--:R-:W-:-:S04]  /*1450*/  ISETP.NE.AND P1, PT, R7, 0x1, PT ;  /* 0x000000010700780c */ /* 0x008fc80003f25270 */
[----:B------:R-:W-:-:S05]  /*1460*/  SEL R4, R15, R4, !P1 ;  /* 0x000000040f047207 */ /* 0x000fca0004800000 */
[----:B------:R-:W-:Y:S02]  /*1470*/  IMAD.IADD R5, R3, 0x1, -R4 ;  /* 0x0000000103057824 */ /* 0x000fe400078e0a04 */
[----:B------:R-:W-:Y:S02]  /*1480*/  IMAD.IADD R3, R4, 0x1, -R3 ;  /* 0x0000000104037824 */ /* 0x000fe400078e0a03 */
[----:B------:R-:W-:Y:S02]  /*1490*/  IMAD R15, R5, R7, R15 ;  /* 0x00000007050f7224 */ /* 0x000fe400078e020f */
[----:B------:R-:W-:-:S07]  /*14a0*/  IMAD R14, R3, R2, R14 ;  /* 0x00000002030e7224 */ /* 0x000fce00078e020e */
.L_x_17:
[----:B------:R-:W-:Y:S01]  /*14b0*/  BAR.SYNC.DEFER_BLOCKING 0x0 ;  /* 0x0000000000007b1d */ /* 0x000fe20000010000 */
[----:B------:R-:W-:Y:S01]  /*14c0*/  UISETP.NE.AND UP1, UPT, UR8, 0x2, UPT ;  /* 0x000000020800788c */ /* 0x000fe2000bf25270 */
[----:B------:R-:W-:Y:S02]  /*14d0*/  ISETP.NE.OR P5, PT, R0, 0x2, !P5 ;  /* 0x000000020000780c */ /* 0x000fe40006fa5670 */
[----:B------:R-:W-:-:S06]  /*14e0*/  LOP3.LUT R2, R101, 0x1f, RZ, 0xc0, !PT ;  /* 0x0000001f65027812 */ /* 0x000fcc00078ec0ff */
[----:B------:R-:W-:Y:S05]  /*14f0*/  BRA.U UP1, `(.L_x_18) ;  /* 0x0000001501c47547 */ /* 0x000fea000b800000 */
[----:B------:R-:W1:Y:S01]  /*1500*/  LDCU UR15, c[0x0][0x38c] ;  /* 0x00007180ff0f77ac */ /* 0x000e620008000800 */
[----:B------:R-:W2:Y:S01]  /*1510*/  LDC R8, c[0x0][0x370] ;  /* 0x0000dc00ff087b82 */ /* 0x000ea20000000800 */
[----:B------:R-:W-:Y:S01]  /*1520*/  PLOP3.LUT P1, PT, PT, PT, UP2, 0x80, 0x8 ;  /* 0x000000000008781c */ /* 0x000fe20003f2f028 */
[----:B------:R-:W-:Y:S01]  /*1530*/  IMAD.MOV.U32 R17, RZ, RZ, 0x1 ;  /* 0x00000001ff117424 */ /* 0x000fe200078e00ff */
[----:B------:R-:W-:Y:S01]  /*1540*/  ISETP.EQ.OR P4, PT, R2, RZ, P5 ;  /* 0x000000ff0200720c */ /* 0x000fe20002f82670 */
[----:B------:R-:W-:Y:S01]  /*1550*/  IMAD.MOV.U32 R16, RZ, RZ, RZ ;  /* 0x000000ffff107224 */ /* 0x000fe200078e00ff */
[----:B------:R-:W-:Y:S02]  /*1560*/  PLOP3.LUT P1, PT, P1, PT, PT, 0x8, 0x80 ;  /* 0x000000000080781c */ /* 0x000fe40000f2e170 */
[----:B------:R-:W-:Y:S01]  /*1570*/  CS2R R12, SRZ ;  /* 0x00000000000c7805 */ /* 0x000fe2000001ff00 */
[----:B------:R-:W-:Y:S01]  /*1580*/  IMAD.MOV.U32 R11, RZ, RZ, 0x1 ;  /* 0x00000001ff0b7424 */ /* 0x000fe200078e00ff */
[----:B------:R-:W4:Y:S01]  /*1590*/  LDC R0, c[0x0][0x374] ;  /* 0x0000dd00ff007b82 */ /* 0x000f220000000800 */
[----:B------:R-:W2:Y:S01]  /*15a0*/  LDCU.64 UR24, c[0x0][0x348] ;  /* 0x00006900ff1877ac */ /* 0x000ea20008000a00 */
[----:B------:R-:W-:Y:S01]  /*15b0*/  UMOV UR13, URZ ;  /* 0x000000ff000d7c82 */ /* 0x000fe20008000000 */
[----:B-1----:R-:W-:-:S04]  /*15c0*/  UIADD3 UR5, UPT, UPT, UR15, 0x1f, URZ ;  /* 0x0000001f0f057890 */ /* 0x002fc8000fffe0ff */
[----:B------:R-:W-:-:S04]  /*15d0*/  USHF.R.S32.HI UR4, URZ, 0x1f, UR5 ;  /* 0x0000001fff047899 */ /* 0x000fc80008011405 */
[----:B------:R-:W-:-:S04]  /*15e0*/  ULEA.HI UR4, UR4, UR5, URZ, 0x5 ;  /* 0x0000000504047291 */ /* 0x000fc8000f8f28ff */
[----:B------:R-:W-:Y:S02]  /*15f0*/  USHF.R.S32.HI UR22, URZ, 0x5, UR4 ;  /* 0x00000005ff167899 */ /* 0x000fe40008011404 */
[----:B------:R-:W-:Y:S02]  /*1600*/  UIADD3 UR4, UPT, UPT, UR15, -0x1, URZ ;  /* 0xffffffff0f047890 */ /* 0x000fe4000fffe0ff */
[----:B------:R-:W-:Y:S02]  /*1610*/  UISETP.LT.U32.AND UP0, UPT, UR22, 0xe, UPT ;  /* 0x0000000e1600788c */ /* 0x000fe4000bf01070 */
[----:B------:R-:W-:Y:S02]  /*1620*/  UISETP.GE.U32.AND UP1, UPT, UR4, -0x3f, UPT ;  /* 0xffffffc10400788c */ /* 0x000fe4000bf26070 */
[----:B------:R-:W-:Y:S02]  /*1630*/  USEL UR21, UR22, 0xe, UP0 ;  /* 0x0000000e16157887 */ /* 0x000fe40008000000 */
[----:B------:R-:W-:-:S02]  /*1640*/  UIADD3 UR15, UPT, UPT, UR15, 0x3e, URZ ;  /* 0x0000003e0f0f7890 */ /* 0x000fc4000fffe0ff */
[----:B------:R-:W-:Y:S02]  /*1650*/  UIADD3 UR7, UPT, UPT, UR21, -0x1, URZ ;  /* 0xffffffff15077890 */ /* 0x000fe4000fffe0ff */
[----:B------:R-:W-:-:S03]  /*1660*/  UIADD3 UR14, UPT, UPT, UR22, -UR21, URZ ;  /* 0x80000015160e7290 */ /* 0x000fc6000fffe0ff */
[----:B------:R-:W-:-:S04]  /*1670*/  @UP1 UIADD3 UR7, UPT, UPT, UR21, URZ, URZ ;  /* 0x000000ff15071290 */ /* 0x000fc8000fffe0ff */
[----:B--2---:R-:W-:-:S12]  /*1680*/  UIADD3 UR7, UPT, UPT, UR7, 0x1, URZ ;  /* 0x0000000107077890 */ /* 0x004fd8000fffe0ff */
.L_x_36:
[----:B------:R-:W-:Y:S01]  /*1690*/  UISETP.NE.AND UP0, UPT, UR37, URZ, UPT ;  /* 0x000000ff2500728c */ /* 0x000fe2000bf05270 */
[----:B------:R-:W1:Y:S08]  /*16a0*/  S2UR UR37, SR_CgaCtaId ;  /* 0x00000000002579c3 */ /* 0x000e700000008800 */
[----:B------:R-:W-:Y:S05]  /*16b0*/  BRA.U UP0, `(.L_x_19) ;  /* 0x0000000100347547 */ /* 0x000fea000b800000 */
[----:B------:R-:W2:Y:S01]  /*16c0*/  S2R R2, SR_CgaCtaId ;  /* 0x0000000000027919 */ /* 0x000ea20000008800 */
[----:B------:R-:W-:-:S04]  /*16d0*/  MOV R3, 0x400 ;  /* 0x0000040000037802 */ /* 0x000fc80000000f00 */
[----:B--2---:R-:W-:Y:S02]  /*16e0*/  LEA R2, R2, R3, 0x18 ;  /* 0x0000000302027211 */ /* 0x004fe400078ec0ff */
[----:B------:R-:W-:-:S03]  /*16f0*/  SHF.L.U32 R3, R11, 0x1f, RZ ;  /* 0x0000001f0b037819 */ /* 0x000fc600000006ff */
[----:B------:R-:W-:-:S04]  /*1700*/  IMAD R2, R12, 0x8, R2 ;  /* 0x000000080c027824 */ /* 0x000fc800078e0202 */
[----:B------:R-:W2:Y:S02]  /*1710*/  SYNCS.PHASECHK.TRANS64.TRYWAIT P0, [R2+URZ+0x190], R3 ;  /* 0x00019003020075a7 */ /* 0x000ea400080011ff */
[----:B--2---:R-:W-:Y:S05]  /*1720*/  @!P0 BRA `(.L_x_20) ;  /* 0x0000006c007c8947 */ /* 0x004fea0003800000 */
.L_x_133:
[----:B------:R-:W-:Y:S01]  /*1730*/  VIADD R12, R12, 0x1 ;  /* 0x000000010c0c7836 */ /* 0x000fe20000000000 */
[----:B------:R2:W-:Y:S04]  /*1740*/  SYNCS.ARRIVE.TRANS64.A1T0 RZ, [R2+URZ+0x180], RZ ;  /* 0x000180ff02ff79a7 */ /* 0x0005e800081000ff */
[----:B------:R-:W-:-:S04]  /*1750*/  ISETP.NE.AND P0, PT, R12, 0x2, PT ;  /* 0x000000020c00780c */ /* 0x000fc80003f05270 */
[----:B------:R-:W-:Y:S02]  /*1760*/  SEL R12, R12, RZ, P0 ;  /* 0x000000ff0c0c7207 */ /* 0x000fe40000000000 */
[----:B--2---:R-:W-:-:S04]  /*1770*/  SEL R2, RZ, 0x1, P0 ;  /* 0x00000001ff027807 */ /* 0x004fc80000000000 */
[----:B------:R-:W-:-:S07]  /*1780*/  LOP3.LUT R11, R11, R2, RZ, 0x3c, !PT ;  /* 0x000000020b0b7212 */ /* 0x000fce00078e3cff */
.L_x_19:
[----:B------:R-:W-:Y:S01]  /*1790*/  UMOV UR4, 0x400 ;  /* 0x0000040000047882 */ /* 0x000fe20000000000 */
[----:B------:R-:W-:Y:S01]  /*17a0*/  SHF.L.U32 R2, R17, 0x1f, RZ ;  /* 0x0000001f11027819 */ /* 0x000fe200000006ff */
[----:B-1----:R-:W-:Y:S01]  /*17b0*/  ULEA UR4, UR37, UR4, 0x18 ;  /* 0x0000000425047291 */ /* 0x002fe2000f8ec0ff */
[----:B------:R-:W-:Y:S01]  /*17c0*/  R2UR UR35, R15 ;  /* 0x000000000f2372ca */ /* 0x000fe200000e0000 */
[----:B------:R-:W-:Y:S01]  /*17d0*/  UISETP.GE.U32.AND UP0, UPT, UR15, 0x3f, UPT ;  /* 0x0000003f0f00788c */ /* 0x000fe2000bf06070 */
[----:B------:R-:W-:Y:S01]  /*17e0*/  R2UR UR11, R14 ;  /* 0x000000000e0b72ca */ /* 0x000fe200000e0000 */
[----:B------:R-:W-:Y:S01]  /*17f0*/  ULEA UR5, UR13, UR4, 0x3 ;  /* 0x000000040d057291 */ /* 0x000fe2000f8e18ff */
[----:B------:R-:W-:-:S08]  /*1800*/  UMOV UR23, URZ ;  /* 0x000000ff00177c82 */ /* 0x000fd00008000000 */
[----:B------:R1:W2:Y:S01]  /*1810*/  SYNCS.PHASECHK.TRANS64.TRYWAIT P0, [UR5+0x70], R2 ;  /* 0x00007002ff0075a7 */ /* 0x0002a20008001105 */
[----:B------:R-:W-:Y:S02]  /*1820*/  USHF.L.U32 UR35, UR35, 0x7, URZ ;  /* 0x0000000723237899 */ /* 0x000fe400080006ff */
[----:B------:R-:W-:Y:S01]  /*1830*/  UIMAD UR11, UR11, 0x60, URZ ;  /* 0x000000600b0b78a4 */ /* 0x000fe2000f8e02ff */
[----:B------:R-:W-:Y:S11]  /*1840*/  BRA.U !UP0, `(.L_x_21) ;  /* 0x0000000108a87547 */ /* 0x000ff6000b800000 */
[----:B------:R-:W-:Y:S01]  /*1850*/  UMOV UR16, URZ ;  /* 0x000000ff00107c82 */ /* 0x000fe20008000000 */
[----:B------:R-:W-:-:S05]  /*1860*/  UMOV UR6, UR13 ;  /* 0x0000000d00067c82 */ /* 0x000fca0008000000 */
.L_x_26:
[----:B--2---:R-:W-:Y:S01]  /*1870*/  @!P5 MOV R3, 0x3800 ;  /* 0x000038000003d802 */ /* 0x004fe20000000f00 */
[----:B-1----:R-:W-:Y:S01]  /*1880*/  ULEA UR33, UR6, UR4, 0x3 ;  /* 0x0000000406217291 */ /* 0x002fe2000f8e18ff */
[----:B--2---:R-:W-:Y:S11]  /*1890*/  @P0 BRA `(.L_x_22) ;  /* 0x00000000000c0947 */ /* 0x004ff60003800000 */
[----:B------:R-:W-:Y:S04]  /*18a0*/  SHF.L.U32 R4, R17, 0x1f, RZ ;  /* 0x0000001f11047819 */ /* 0x000fe800000006ff */
[----:B------:R-:W2:Y:S02]  /*18b0*/  SYNCS.PHASECHK.TRANS64.TRYWAIT P0, [UR33+0x70], R4 ;  /* 0x00007004ff0075a7 */ /* 0x000ea40008001121 */
[----:B--2---:R-:W-:Y:S05]  /*18c0*/  @!P0 BRA `(.L_x_23) ;  /* 0x0000006c00288947 */ /* 0x004fea0003800000 */
.L_x_22:
[----:B------:R2:W-:Y:S01]  /*18d0*/  @!P5 SYNCS.ARRIVE.TRANS64 RZ, [UR33], R3 ;  /* 0x00000003ffffd9a7 */ /* 0x0005e20008000021 */
[----:B------:R-:W-:Y:S04]  /*18e0*/  BSSY.RECONVERGENT B0, `(.L_x_24) ;  /* 0x0000003000007945 */ /* 0x000fe80003800200 */
[----:B------:R-:W-:Y:S05]  /*18f0*/  @P4 BRA `(.L_x_25) ;  /* 0x0000000000044947 */ /* 0x000fea0003800000 */
[----:B------:R-:W-:Y:S05]  /*1900*/  BPT.TRAP 0x1 ;  /* 0x000000040000795c */ /* 0x000fea0000300000 */
.L_x_25:
[----:B------:R-:W-:Y:S05]  /*1910*/  BSYNC.RECONVERGENT B0 ;  /* 0x0000000000007941 */ /* 0x000fea0003800200 */
.L_x_24:
[----:B------:R-:W-:Y:S02]  /*1920*/  UIADD3 UR13, UPT, UPT, UR6, 0x1, URZ ;  /* 0x00000001060d7890 */ /* 0x000fe4000fffe0ff */
[----:B------:R-:W-:Y:S02]  /*1930*/  UIADD3 UR18, UP1, UPT, UR24, 0x80, URZ ;  /* 0x0000008018127890 */ /* 0x000fe4000ff3e0ff */
[----:B------:R-:W-:Y:S02]  /*1940*/  UISETP.NE.AND UP0, UPT, UR13, 0xe, UPT ;  /* 0x0000000e0d00788c */ /* 0x000fe4000bf05270 */
[----:B------:R-:W-:Y:S02]  /*1950*/  ULEA UR32, UR6, UR4, 0xd ;  /* 0x0000000406207291 */ /* 0x000fe4000f8e68ff */
[----:B------:R-:W-:Y:S02]  /*1960*/  USEL UR9, URZ, 0x1, UP0 ;  /* 0x00000001ff097887 */ /* 0x000fe40008000000 */
[----:B------:R-:W-:Y:S02]  /*1970*/  USEL UR13, UR13, URZ, UP0 ;  /* 0x000000ff0d0d7287 */ /* 0x000fe40008000000 */
[----:B------:R-:W-:Y:S02]  /*1980*/  USHF.L.U32 UR34, UR16, 0x5, URZ ;  /* 0x0000000510227899 */ /* 0x000fe400080006ff */
[----:B------:R-:W-:Y:S01]  /*1990*/  ULEA UR8, UR13, UR4, 0x3 ;  /* 0x000000040d087291 */ /* 0x000fe2000f8e18ff */
[----:B------:R-:W-:Y:S01]  /*19a0*/  LOP3.LUT R17, R17, UR9, RZ, 0x3c, !PT ;  /* 0x0000000911117c12 */ /* 0x000fe2000f8e3cff */
[----:B------:R-:W-:Y:S02]  /*19b0*/  UIADD3.X UR19, UPT, UPT, URZ, UR25, URZ, UP1, !UPT ;  /* 0x00000019ff137290 */ /* 0x000fe40008ffe4ff */
[----:B------:R-:W-:Y:S01]  /*19c0*/  UIADD3 UR32, UPT, UPT, UR32, 0x6400, URZ ;  /* 0x0000640020207890 */ /* 0x000fe2000fffe0ff */
[----:B-1----:R-:W-:Y:S01]  /*19d0*/  SHF.L.U32 R2, R17, 0x1f, RZ ;  /* 0x0000001f11027819 */ /* 0x002fe200000006ff */
[----:B------:R-:W-:Y:S02]  /*19e0*/  UIMAD UR5, UR6, 0x1800, UR4 ;  /* 0x00001800060578a4 */ /* 0x000fe4000f8e0204 */
[----:B------:R-:W-:Y:S01]  /*19f0*/  UIADD3 UR26, UP0, UPT, UR24, 0x180, URZ ;  /* 0x00000180181a7890 */ /* 0x000fe2000ff1e0ff */
[----:B------:R1:W1:Y:S01]  /*1a00*/  SYNCS.PHASECHK.TRANS64.TRYWAIT P0, [UR8+0x70], R2 ;  /* 0x00007002ff0075a7 */ /* 0x0002620008001108 */
[----:B------:R-:W-:Y:S01]  /*1a10*/  UMOV UR28, 0x0 ;  /* 0x00000000001c7882 */ /* 0x000fe20000000000 */
[----:B------:R-:W-:Y:S01]  /*1a20*/  UMOV UR29, 0x10000000 ;  /* 0x10000000001d7882 */ /* 0x000fe20000000000 */
[----:B------:R-:W-:Y:S01]  /*1a30*/  UIADD3 UR8, UPT, UPT, UR5, 0x22400, URZ ;  /* 0x0002240005087890 */ /* 0x000fe2000fffe0ff */
[----:B------:R1:W-:Y:S01]  /*1a40*/  UTMALDG.3D [UR32], [UR18], desc[UR28] ;  /* 0x00001c20120075b4 */ /* 0x0003e20008011000 */
[----:B------:R-:W-:Y:S02]  /*1a50*/  UIADD3.X UR27, UPT, UPT, URZ, UR25, URZ, UP0, !UPT ;  /* 0x00000019ff1b7290 */ /* 0x000fe400087fe4ff */
[----:B------:R-:W-:Y:S01]  /*1a60*/  UIADD3 UR16, UPT, UPT, UR16, 0x1, URZ ;  /* 0x0000000110107890 */ /* 0x000fe2000fffe0ff */
[----:B------:R-:W-:Y:S01]  /*1a70*/  UMOV UR12, UR36 ;  /* 0x00000024000c7c82 */ /* 0x000fe20008000000 */
[----:B------:R-:W-:Y:S01]  /*1a80*/  UMOV UR9, UR33 ;  /* 0x0000002100097c82 */ /* 0x000fe20008000000 */
[----:B------:R-:W-:Y:S01]  /*1a90*/  UMOV UR10, UR34 ;  /* 0x00000022000a7c82 */ /* 0x000fe20008000000 */
[----:B------:R-:W-:Y:S03]  /*1aa0*/  UISETP.NE.AND UP0, UPT, UR16, UR7, UPT ;  /* 0x000000071000728c */ /* 0x000fe6000bf05270 */
[----:B------:R1:W-:Y:S01]  /*1ab0*/  UTMALDG.3D [UR8], [UR26], desc[UR28] ;  /* 0x00001c081a0075b4 */ /* 0x0003e20008011000 */
[----:B------:R-:W-:Y:S01]  /*1ac0*/  UMOV UR23, UR7 ;  /* 0x0000000700177c82 */ /* 0x000fe20008000000 */
[----:B------:R-:W-:Y:S04]  /*1ad0*/  UMOV UR6, UR13 ;  /* 0x0000000d00067c82 */ /* 0x000fe80008000000 */
[----:B------:R-:W-:Y:S05]  /*1ae0*/  BRA.U UP0, `(.L_x_26) ;  /* 0xfffffffd00607547 */ /* 0x000fea000b83ffff */
.L_x_21:
[----:B------:R-:W-:Y:S01]  /*1af0*/  ULEA UR5, UR13, UR4, 0x3 ;  /* 0x000000040d057291 */ /* 0x000fe2000f8e18ff */
[----:B-1----:R-:W-:Y:S01]  /*1b00*/  SHF.L.U32 R2, R17, 0x1f, RZ ;  /* 0x0000001f11027819 */ /* 0x002fe200000006ff */
[----:B------:R-:W-:Y:S01]  /*1b10*/  @!P1 SYNCS.ARRIVE.TRANS64.A1T0 RZ, [UR4+0x118], RZ ;  /* 0x000118ffffff99a7 */ /* 0x000fe20008100004 */
[----:B------:R-:W-:-:S06]  /*1b20*/  UISETP.GT.AND UP0, UPT, UR22, UR21, UPT ;  /* 0x000000151600728c */ /* 0x000fcc000bf04270 */
[----:B--2---:R1:W2:Y:S03]  /*1b30*/  SYNCS.PHASECHK.TRANS64.TRYWAIT P0, [UR5+0x70], R2 ;  /* 0x00007002ff0075a7 */ /* 0x0042a60008001105 */
[----:B------:R-:W-:Y:S05]  /*1b40*/  BRA.U !UP0, `(.L_x_27) ;  /* 0x0000000108ac7547 */ /* 0x000fea000b800000 */
[----:B------:R-:W-:Y:S01]  /*1b50*/  UIADD3 UR26, UPT, UPT, UR14, UR23, URZ ;  /* 0x000000170e1a7290 */ /* 0x000fe2000fffe0ff */
[----:B------:R-:W-:-:S11]  /*1b60*/  UMOV UR6, UR13 ;  /* 0x0000000d00067c82 */ /* 0x000fd60008000000 */
.L_x_32:
[----:B--2---:R-:W-:Y:S01]  /*1b70*/  @!P5 MOV R3, 0x3800 ;  /* 0x000038000003d802 */ /* 0x004fe20000000f00 */
[----:B-1----:R-:W-:Y:S01]  /*1b80*/  ULEA UR17, UR6, UR4, 0x3 ;  /* 0x0000000406117291 */ /* 0x002fe2000f8e18ff */
[----:B--2---:R-:W-:Y:S11]  /*1b90*/  @P0 BRA `(.L_x_28) ;  /* 0x00000000000c0947 */ /* 0x004ff60003800000 */
[----:B------:R-:W-:Y:S04]  /*1ba0*/  SHF.L.U32 R4, R17, 0x1f, RZ ;  /* 0x0000001f11047819 */ /* 0x000fe800000006ff */
[----:B------:R-:W2:Y:S02]  /*1bb0*/  SYNCS.PHASECHK.TRANS64.TRYWAIT P0, [UR17+0x70], R4 ;  /* 0x00007004ff0075a7 */ /* 0x000ea40008001111 */
[----:B--2---:R-:W-:Y:S05]  /*1bc0*/  @!P0 BRA `(.L_x_29) ;  /* 0x0000006800808947 */ /* 0x004fea0003800000 */
.L_x_28:
[----:B------:R2:W-:Y:S01]  /*1bd0*/  @!P5 SYNCS.ARRIVE.TRANS64 RZ, [UR17], R3 ;  /* 0x00000003ffffd9a7 */ /* 0x0005e20008000011 */
[----:B------:R-:W-:Y:S04]  /*1be0*/  BSSY.RECONVERGENT B0, `(.L_x_30) ;  /* 0x0000003000007945 */ /* 0x000fe80003800200 */
[----:B------:R-:W-:Y:S05]  /*1bf0*/  @P4 BRA `(.L_x_31) ;  /* 0x0000000000044947 */ /* 0x000fea0003800000 */
[----:B------:R-:W-:Y:S05]  /*1c00*/  BPT.TRAP 0x1 ;  /* 0x000000040000795c */ /* 0x000fea0000300000 */
.L_x_31:
[----:B------:R-:W-:Y:S05]  /*1c10*/  BSYNC.RECONVERGENT B0 ;  /* 0x0000000000007941 */ /* 0x000fea0003800200 */
.L_x_30:
[----:B------:R-:W-:Y:S02]  /*1c20*/  UIADD3 UR13, UPT, UPT, UR6, 0x1, URZ ;  /* 0x00000001060d7890 */ /* 0x000fe4000fffe0ff */
[----:B------:R-:W-:Y:S02]  /*1c30*/  ULEA UR16, UR6, UR4, 0xd ;  /* 0x0000000406107291 */ /* 0x000fe4000f8e68ff */
[----:B------:R-:W-:Y:S02]  /*1c40*/  UISETP.NE.AND UP0, UPT, UR13, 0xe, UPT ;  /* 0x0000000e0d00788c */ /* 0x000fe4000bf05270 */
[----:B------:R-:W-:Y:S02]  /*1c50*/  UIADD3 UR32, UP1, UPT, UR24, 0x80, URZ ;  /* 0x0000008018207890 */ /* 0x000fe4000ff3e0ff */
[----:B------:R-:W-:Y:S02]  /*1c60*/  USEL UR9, URZ, 0x1, UP0 ;  /* 0x00000001ff097887 */ /* 0x000fe40008000000 */
[----:B------:R-:W-:Y:S02]  /*1c70*/  USEL UR13, UR13, URZ, UP0 ;  /* 0x000000ff0d0d7287 */ /* 0x000fe40008000000 */
[----:B------:R-:W-:Y:S02]  /*1c80*/  USHF.L.U32 UR18, UR23, 0x5, URZ ;  /* 0x0000000517127899 */ /* 0x000fe400080006ff */
[----:B------:R-:W-:Y:S01]  /*1c90*/  ULEA UR8, UR13, UR4, 0x3 ;  /* 0x000000040d087291 */ /* 0x000fe2000f8e18ff */
[----:B------:R-:W-:Y:S01]  /*1ca0*/  LOP3.LUT R17, R17, UR9, RZ, 0x3c, !PT ;  /* 0x0000000911117c12 */ /* 0x000fe2000f8e3cff */
[----:B------:R-:W-:Y:S02]  /*1cb0*/  UIADD3 UR16, UPT, UPT, UR16, 0x6400, URZ ;  /* 0x0000640010107890 */ /* 0x000fe4000fffe0ff */
[----:B------:R-:W-:Y:S01]  /*1cc0*/  UIADD3.X UR33, UPT, UPT, URZ, UR25, URZ, UP1, !UPT ;  /* 0x00000019ff217290 */ /* 0x000fe20008ffe4ff */
[----:B-1----:R-:W-:Y:S01]  /*1cd0*/  SHF.L.U32 R2, R17, 0x1f, RZ ;  /* 0x0000001f11027819 */ /* 0x002fe200000006ff */
[----:B------:R-:W-:Y:S02]  /*1ce0*/  UIMAD UR5, UR6, 0x1800, UR4 ;  /* 0x00001800060578a4 */ /* 0x000fe4000f8e0204 */
[----:B------:R-:W-:Y:S01]  /*1cf0*/  UIADD3 UR30, UP0, UPT, UR24, 0x180, URZ ;  /* 0x00000180181e7890 */ /* 0x000fe2000ff1e0ff */
[----:B------:R1:W1:Y:S01]  /*1d00*/  SYNCS.PHASECHK.TRANS64.TRYWAIT P0, [UR8+0x70], R2 ;  /* 0x00007002ff0075a7 */ /* 0x0002620008001108 */
[----:B------:R-:W-:Y:S01]  /*1d10*/  UIADD3 UR8, UPT, UPT, UR5, 0x22400, URZ ;  /* 0x0002240005087890 */ /* 0x000fe2000fffe0ff */
[----:B------:R-:W-:Y:S01]  /*1d20*/  UMOV UR28, 0x0 ;  /* 0x00000000001c7882 */ /* 0x000fe20000000000 */
[----:B------:R-:W-:Y:S01]  /*1d30*/  UMOV UR29, 0x10000000 ;  /* 0x10000000001d7882 */ /* 0x000fe20000000000 */
[----:B------:R-:W-:Y:S01]  /*1d40*/  UMOV UR19, UR35 ;  /* 0x0000002300137c82 */ /* 0x000fe20008000000 */
[----:B------:R-:W-:Y:S01]  /*1d50*/  UMOV UR20, UR36 ;  /* 0x0000002400147c82 */ /* 0x000fe20008000000 */
[----:B------:R-:W-:Y:S01]  /*1d60*/  UIADD3.X UR31, UPT, UPT, URZ, UR25, URZ, UP0, !UPT ;  /* 0x00000019ff1f7290 */ /* 0x000fe200087fe4ff */
[----:B------:R1:W-:Y:S01]  /*1d70*/  UTMALDG.3D [UR16], [UR32], desc[UR28] ;  /* 0x00001c10200075b4 */ /* 0x0003e20008011000 */
[----:B------:R-:W-:Y:S01]  /*1d80*/  UIADD3 UR23, UPT, UPT, UR23, 0x1, URZ ;  /* 0x0000000117177890 */ /* 0x000fe2000fffe0ff */
[----:B------:R-:W-:Y:S01]  /*1d90*/  UMOV UR12, UR36 ;  /* 0x00000024000c7c82 */ /* 0x000fe20008000000 */
[----:B------:R-:W-:Y:S01]  /*1da0*/  UMOV UR9, UR17 ;  /* 0x0000001100097c82 */ /* 0x000fe20008000000 */
[----:B------:R-:W-:Y:S01]  /*1db0*/  UMOV UR10, UR18 ;  /* 0x00000012000a7c82 */ /* 0x000fe20008000000 */
[----:B------:R-:W-:Y:S03]  /*1dc0*/  UISETP.NE.AND UP0, UPT, UR23, UR26, UPT ;  /* 0x0000001a1700728c */ /* 0x000fe6000bf05270 */
[----:B------:R1:W-:Y:S01]  /*1dd0*/  UTMALDG.3D [UR8], [UR30], desc[UR28] ;  /* 0x00001c081e0075b4 */ /* 0x0003e20008011000 */
[----:B------:R-:W-:Y:S05]  /*1de0*/  UMOV UR6, UR13 ;  /* 0x0000000d00067c82 */ /* 0x000fea0008000000 */
[----:B------:R-:W-:Y:S05]  /*1df0*/  BRA.U UP0, `(.L_x_32) ;  /* 0xfffffffd005c7547 */ /* 0x000fea000b83ffff */
.L_x_27:
[C---:B-1----:R-:W-:Y:S01]  /*1e00*/  LEA R2, R16.reuse, UR4, 0x3 ;  /* 0x0000000410027c11 */ /* 0x042fe2000f8e18ff */
[----:B------:R-:W-:Y:S01]  /*1e10*/  NOP ;  /* 0x0000000000007918 */ /* 0x000fe20000000000 */
[----:B--2---:R-:W-:Y:S02]  /*1e20*/  SHF.L.U32 R3, R13, 0x1f, RZ ;  /* 0x0000001f0d037819 */ /* 0x004fe400000006ff */
[----:B------:R-:W-:Y:S02]  /*1e30*/  LEA R4, R16, UR4, 0x4 ;  /* 0x0000000410047c11 */ /* 0x000fe4000f8e20ff */
[----:B------:R-:W1:Y:S02]  /*1e40*/  SYNCS.PHASECHK.TRANS64.TRYWAIT P0, [R2+URZ+0x120], R3 ;  /* 0x00012003020075a7 */ /* 0x000e6400080011ff */
[----:B-1----:R-:W-:Y:S05]  /*1e50*/  @!P0 BRA `(.L_x_33) ;  /* 0x0000006400f48947 */ /* 0x002fea0003800000 */
.L_x_136:
[----:B------:R-:W2:Y:S01]  /*1e60*/  LDS.128 R4, [R4+0x1b0] ;  /* 0x0001b00004047984 */ /* 0x000ea20000000c00 */
[----:B---3--:R-:W-:Y:S01]  /*1e70*/  ISETP.GE.AND P0, PT, R37, 0x1, PT ;  /* 0x000000012500780c */ /* 0x008fe20003f06270 */
[----:B-1----:R-:W-:Y:S01]  /*1e80*/  VIADD R2, R2, 0x130 ;  /* 0x0000013002027836 */ /* 0x002fe20000000000 */
[----:B------:R-:W-:Y:S01]  /*1e90*/  @!PT LDS RZ, [RZ] ;  /* 0x00000000fffff984 */ /* 0x000fe20000000800 */
[----:B------:R-:W-:Y:S01]  /*1ea0*/  @!PT LDS RZ, [RZ] ;  /* 0x00000000fffff984 */ /* 0x000fe20000000800 */
[----:B------:R-:W-:Y:S01]  /*1eb0*/  @!PT LDS RZ, [RZ] ;  /* 0x00000000fffff984 */ /* 0x000fe20000000800 */
[----:B------:R-:W-:Y:S01]  /*1ec0*/  @!PT LDS RZ, [RZ] ;  /* 0x00000000fffff984 */ /* 0x000fe20000000800 */
[----:B------:R1:W-:Y:S06]  /*1ed0*/  MEMBAR.ALL.CTA ;  /* 0x0000000000007992 */ /* 0x0003ec0000008000 */
[----:B-1----:R-:W1:Y:S01]  /*1ee0*/  FENCE.VIEW.ASYNC.S ;  /* 0x00000000000073c6 */ /* 0x002e620000000000 */
[----:B------:R-:W-:-:S04]  /*1ef0*/  PRMT R2, RZ, 0x654, R2 ;  /* 0x00000654ff027816 */ /* 0x000fc80000000002 */
[----:B-1----:R1:W-:Y:S01]  /*1f00*/  SYNCS.ARRIVE.TRANS64.RED.A1T0 RZ, [R2+URZ], RZ ;  /* 0x000000ff02ff79a7 */ /* 0x0023e200081004ff */
[----:B--2---:R-:W-:-:S13]  /*1f10*/  LOP3.LUT P2, RZ, R6, 0x1, RZ, 0xc0, !PT ;  /* 0x0000000106ff7812 */ /* 0x004fda000784c0ff */
[----:B------:R-:W-:Y:S01]  /*1f20*/  @P2 SHF.R.U32.HI R3, RZ, 0x10, R5 ;  /* 0x00000010ff032819 */ /* 0x000fe20000011605 */
[----:B------:R-:W-:Y:S01]  /*1f30*/  VOTEU.ANY UP0, P2 ;  /* 0x0000000000ff7886 */ /* 0x000fe20001000100 */
[----:B------:R-:W-:Y:S02]  /*1f40*/  @P2 MOV R10, R4 ;  /* 0x00000004000a2202 */ /* 0x000fe40000000f00 */
[----:B------:R-:W-:Y:S02]  /*1f50*/  @P2 R2UR.BROADCAST UR5, R3 ;  /* 0x00000000030522ca */ /* 0x000fe400008e0000 */
[----:B------:R-:W-:-:S11]  /*1f60*/  @P2 LOP3.LUT R9, R5, 0xffff, RZ, 0xc0, !PT ;  /* 0x0000ffff05092812 */ /* 0x000fd600078ec0ff */
[----:B------:R-:W-:Y:S01]  /*1f70*/  @UP0 UMOV UR36, UR5 ;  /* 0x0000000500240c82 */ /* 0x000fe20008000000 */
[----:B-1----:R-:W-:Y:S05]  /*1f80*/  @!P0 BRA `(.L_x_34) ;  /* 0x0000000000b88947 */ /* 0x002fea0003800000 */
[----:B------:R-:W4:Y:S01]  /*1f90*/  LDC.64 R4, c[0x0][0xb18] ;  /* 0x0002c600ff047b82 */ /* 0x000f220000000a00 */
[----:B------:R-:W-:-:S07]  /*1fa0*/  ISETP.NE.AND P3, PT, R37, 0x1, PT ;  /* 0x000000012500780c */ /* 0x000fce0003f65270 */
[----:B------:R-:W1:Y:S08]  /*1fb0*/  LDC.64 R6, c[0x0][0xb10] ;  /* 0x0002c400ff067b82 */ /* 0x000e700000000a00 */
[----:B------:R-:W2:Y:S08]  /*1fc0*/  LDC R14, c[0x0][0xb20] ;  /* 0x0002c800ff0e7b82 */ /* 0x000eb00000000800 */
[----:B------:R-:W3:Y:S01]  /*1fd0*/  LDC R15, c[0x0][0xb0c] ;  /* 0x0002c300ff0f7b82 */ /* 0x000ee20000000800 */
[----:B----4-:R-:W-:Y:S01]  /*1fe0*/  IMAD.HI.U32 R19, R0, R5, RZ ;  /* 0x0000000500137227 */ /* 0x010fe200078e00ff */
[----:B------:R-:W-:-:S03]  /*1ff0*/  ISETP.NE.AND P0, PT, R4, 0x1, PT ;  /* 0x000000010400780c */ /* 0x000fc60003f05270 */
[----:B------:R-:W-:-:S03]  /*2000*/  IMAD.HI.U32 R5, R9, R5, RZ ;  /* 0x0000000509057227 */ /* 0x000fc600078e00ff */
[----:B------:R-:W4:Y:S01]  /*2010*/  LDC.64 R2, c[0x0][0xb28] ;  /* 0x0002ca00ff027b82 */ /* 0x000f220000000a00 */
[----:B-1----:R-:W-:-:S04]  /*2020*/  IMAD.HI.U32 R20, R8, R6, RZ ;  /* 0x0000000608147227 */ /* 0x002fc800078e00ff */
[----:B------:R-:W-:Y:S01]  /*2030*/  IMAD.HI.U32 R21, R10, R6, RZ ;  /* 0x000000060a157227 */ /* 0x000fe200078e00ff */
[----:B------:R-:W-:Y:S02]  /*2040*/  SHF.R.U32.HI R20, RZ, R7, R20 ;  /* 0x00000007ff147219 */ /* 0x000fe40000011614 */
[-C--:B--2---:R-:W-:Y:S02]  /*2050*/  SHF.R.U32.HI R19, RZ, R14.reuse, R19 ;  /* 0x0000000eff137219 */ /* 0x084fe40000011613 */
[----:B------:R-:W-:Y:S02]  /*2060*/  SHF.R.U32.HI R5, RZ, R14, R5 ;  /* 0x0000000eff057219 */ /* 0x000fe40000011605 */
[----:B------:R-:W-:Y:S02]  /*2070*/  SEL R19, R0, R19, !P0 ;  /* 0x0000001300137207 */ /* 0x000fe40004000000 */
[----:B------:R-:W-:Y:S02]  /*2080*/  SHF.R.U32.HI R21, RZ, R7, R21 ;  /* 0x00000007ff157219 */ /* 0x000fe40000011615 */
[----:B---3--:R-:W-:-:S02]  /*2090*/  ISETP.NE.AND P1, PT, R15, 0x1, PT ;  /* 0x000000010f00780c */ /* 0x008fc40003f25270 */
[----:B------:R-:W-:Y:S02]  /*20a0*/  SEL R5, R9, R5, !P0 ;  /* 0x0000000509057207 */ /* 0x000fe40004000000 */
[----:B------:R-:W-:Y:S02]  /*20b0*/  SEL R20, R8, R20, !P1 ;  /* 0x0000001408147207 */ /* 0x000fe40004800000 */
[----:B------:R-:W-:Y:S01]  /*20c0*/  SEL R21, R10, R21, !P1 ;  /* 0x000000150a157207 */ /* 0x000fe20004800000 */
[----:B----4-:R-:W-:-:S04]  /*20d0*/  IMAD.HI.U32 R18, R19, R2, RZ ;  /* 0x0000000213127227 */ /* 0x010fc800078e00ff */
        /* <DEDUP_REMOVED lines=10> */
[----:B------:R-:W-:-:S04]  /*2180*/  @!P0 IMAD.HI.U32 R7, R21, R2, RZ ;  /* 0x0000000215078227 */ /* 0x000fc800078e00ff */
[----:B------:R-:W-:Y:S01]  /*2190*/  IMAD.MOV R2, RZ, RZ, -R6 ;  /* 0x000000ffff027224 */ /* 0x000fe200078e0a06 */
[----:B------:R-:W-:Y:S02]  /*21a0*/  @!P0 SHF.R.U32.HI R3, RZ, R3, R7 ;  /* 0x00000003ff038219 */ /* 0x000fe40000011607 */
[----:B------:R-:W-:Y:S01]  /*21b0*/  IADD3 R7, PT, PT, -R5, RZ, RZ ;  /* 0x000000ff05077210 */ /* 0x000fe20007ffe1ff */
[----:B------:R-:W-:Y:S01]  /*21c0*/  IMAD R2, R37, R2, R5 ;  /* 0x0000000225027224 */ /* 0x000fe200078e0205 */
        /* <DEDUP_REMOVED lines=10> */
.L_x_34:
[----:B------:R-:W1:Y:S02]  /*2270*/  LDCU UR5, c[0x0][0xb30] ;  /* 0x00016600ff0577ac */ /* 0x000e640008000800 */
[----:B-1----:R-:W-:-:S09]  /*2280*/  UISETP.NE.AND UP0, UPT, UR5, 0x1, UPT ;  /* 0x000000010500788c */ /* 0x002fd2000bf05270 */
[----:B------:R-:W-:Y:S05]  /*2290*/  BRA.U UP0, `(.L_x_35) ;  /* 0x0000000100407547 */ /* 0x000fea000b800000 */
[----:B------:R-:W1:Y:S08]  /*22a0*/  LDC.64 R4, c[0x0][0xb10] ;  /* 0x0002c400ff047b82 */ /* 0x000e700000000a00 */
[----:B------:R-:W2:Y:S08]  /*22b0*/  LDC.64 R2, c[0x0][0xb18] ;  /* 0x0002c600ff027b82 */ /* 0x000eb00000000a00 */
[----:B------:R-:W3:Y:S08]  /*22c0*/  LDC R6, c[0x0][0xb20] ;  /* 0x0002c800ff067b82 */ /* 0x000ef00000000800 */
[----:B------:R-:W4:Y:S01]  /*22d0*/  LDC R7, c[0x0][0xb0c] ;  /* 0x0002c300ff077b82 */ /* 0x000f220000000800 */
[----:B-1----:R-:W-:-:S05]  /*22e0*/  IMAD.HI.U32 R4, R10, R4, RZ ;  /* 0x000000040a047227 */ /* 0x002fca00078e00ff */
[----:B------:R-:W-:Y:S01]  /*22f0*/  SHF.R.U32.HI R4, RZ, R5, R4 ;  /* 0x00000005ff047219 */ /* 0x000fe20000011604 */
[----:B--2---:R-:W-:Y:S01]  /*2300*/  IMAD.HI.U32 R3, R9, R3, RZ ;  /* 0x0000000309037227 */ /* 0x004fe200078e00ff */
[----:B------:R-:W-:-:S04]  /*2310*/  ISETP.NE.AND P0, PT, R2, 0x1, PT ;  /* 0x000000010200780c */ /* 0x000fc80003f05270 */
[----:B---3--:R-:W-:-:S04]  /*2320*/  SHF.R.U32.HI R3, RZ, R6, R3 ;  /* 0x00000006ff037219 */ /* 0x008fc80000011603 */
[----:B------:R-:W-:Y:S02]  /*2330*/  SEL R3, R9, R3, !P0 ;  /* 0x0000000309037207 */ /* 0x000fe40004000000 */
[----:B----4-:R-:W-:-:S04]  /*2340*/  ISETP.NE.AND P1, PT, R7, 0x1, PT ;  /* 0x000000010700780c */ /* 0x010fc80003f25270 */
[----:B------:R-:W-:-:S05]  /*2350*/  SEL R4, R10, R4, !P1 ;  /* 0x000000040a047207 */ /* 0x000fca0004800000 */
[----:B------:R-:W-:Y:S02]  /*2360*/  IMAD.IADD R5, R3, 0x1, -R4 ;  /* 0x0000000103057824 */ /* 0x000fe400078e0a04 */
[----:B------:R-:W-:Y:S02]  /*2370*/  IMAD.IADD R3, R4, 0x1, -R3 ;  /* 0x0000000104037824 */ /* 0x000fe400078e0a03 */
[----:B------:R-:W-:Y:S02]  /*2380*/  IMAD R10, R5, R7, R10 ;  /* 0x00000007050a7224 */ /* 0x000fe400078e020a */
[----:B------:R-:W-:-:S07]  /*2390*/  IMAD R9, R3, R2, R9 ;  /* 0x0000000203097224 */ /* 0x000fce00078e0209 */
.L_x_35:
[----:B------:R-:W-:Y:S01]  /*23a0*/  VIADD R16, R16, 0x1 ;  /* 0x0000000110107836 */ /* 0x000fe20000000000 */
[----:B------:R-:W-:Y:S01]  /*23b0*/  PLOP3.LUT P1, PT, PT, PT, PT, 0x80, 0x8 ;  /* 0x000000000008781c */ /* 0x000fe20003f2f070 */
[----:B------:R-:W-:Y:S02]  /*23c0*/  IMAD.IADD R15, R10, 0x1, R87 ;  /* 0x000000010a0f7824 */ /* 0x000fe400078e0257 */
[----:B------:R-:W-:Y:S01]  /*23d0*/  IMAD.IADD R14, R9, 0x1, R86 ;  /* 0x00000001090e7824 */ /* 0x000fe200078e0256 */
[----:B------:R-:W-:-:S04]  /*23e0*/  ISETP.NE.AND P0, PT, R16, 0x2, PT ;  /* 0x000000021000780c */ /* 0x000fc80003f05270 */
[----:B------:R-:W-:Y:S02]  /*23f0*/  SEL R2, RZ, 0x1, P0 ;  /* 0x00000001ff027807 */ /* 0x000fe40000000000 */
[----:B------:R-:W-:Y:S02]  /*2400*/  SEL R16, R16, RZ, P0 ;  /* 0x000000ff10107207 */ /* 0x000fe40000000000 */
[----:B------:R-:W-:Y:S01]  /*2410*/  LOP3.LUT R13, R13, R2, RZ, 0x3c, !PT ;  /* 0x000000020d0d7212 */ /* 0x000fe200078e3cff */
[----:B------:R-:W-:Y:S06]  /*2420*/  @P2 BRA `(.L_x_36) ;  /* 0xfffffff000982947 */ /* 0x000fec000383ffff */
[----:B------:R-:W-:Y:S01]  /*2430*/  UIADD3 UR4, UPT, UPT, UR4, 0x70, URZ ;  /* 0x0000007004047890 */ /* 0x000fe2000fffe0ff */
[----:B------:R-:W-:-:S03]  /*2440*/  SHF.L.U32 R2, R17, 0x1f, RZ ;  /* 0x0000001f11027819 */ /* 0x000fc600000006ff */
[----:B------:R-:W-:-:S09]  /*2450*/  ULEA UR5, UR13, UR4, 0x3 ;  /* 0x000000040d057291 */ /* 0x000fd2000f8e18ff */
[----:B------:R-:W1:Y:S02]  /*2460*/  SYNCS.PHASECHK.TRANS64.TRYWAIT P0, [UR5], R2 ;  /* 0x00000002ff0075a7 */ /* 0x000e640008001105 */
[----:B-1----:R-:W-:Y:S05]  /*2470*/  @!P0 BRA `(.L_x_37) ;  /* 0x0000006000808947 */ /* 0x002fea0003800000 */
.L_x_138:
[----:B------:R-:W-:-:S04]  /*2480*/  UIADD3 UR6, UPT, UPT, UR13, 0x1, URZ ;  /* 0x000000010d067890 */ /* 0x000fc8000fffe0ff */
[----:B------:R-:W-:-:S04]  /*2490*/  UISETP.NE.AND UP0, UPT, UR6, 0xe, UPT ;  /* 0x0000000e0600788c */ /* 0x000fc8000bf05270 */
[----:B------:R-:W-:Y:S02]  /*24a0*/  USEL UR7, URZ, 0x1, UP0 ;  /* 0x00000001ff077887 */ /* 0x000fe40008000000 */
[----:B------:R-:W-:-:S04]  /*24b0*/  USEL UR6, UR6, URZ, UP0 ;  /* 0x000000ff06067287 */ /* 0x000fc80008000000 */
[----:B------:R-:W-:Y:S01]  /*24c0*/  ULEA UR5, UR6, UR4, 0x3 ;  /* 0x0000000406057291 */ /* 0x000fe2000f8e18ff */
[----:B-1----:R-:W-:-:S04]  /*24d0*/  LOP3.LUT R2, R17, UR7, RZ, 0x3c, !PT ;  /* 0x0000000711027c12 */ /* 0x002fc8000f8e3cff */
[----:B------:R-:W-:-:S04]  /*24e0*/  SHF.L.U32 R3, R2, 0x1f, RZ ;  /* 0x0000001f02037819 */ /* 0x000fc800000006ff */
[----:B------:R-:W1:Y:S02]  /*24f0*/  SYNCS.PHASECHK.TRANS64.TRYWAIT P0, [UR5], R3 ;  /* 0x00000003ff0075a7 */ /* 0x000e640008001105 */
[----:B-1----:R-:W-:Y:S05]  /*2500*/  @!P0 BRA `(.L_x_38) ;  /* 0x0000006000748947 */ /* 0x002fea0003800000 */
.L_x_140:
[----:B------:R-:W-:-:S04]  /*2510*/  UIADD3 UR6, UPT, UPT, UR6, 0x1, URZ ;  /* 0x0000000106067890 */ /* 0x000fc8000fffe0ff */
[----:B------:R-:W-:-:S04]  /*2520*/  UISETP.NE.AND UP0, UPT, UR6, 0xe, UPT ;  /* 0x0000000e0600788c */ /* 0x000fc8000bf05270 */
[----:B------:R-:W-:Y:S02]  /*2530*/  USEL UR7, URZ, 0x1, UP0 ;  /* 0x00000001ff077887 */ /* 0x000fe40008000000 */
[----:B------:R-:W-:-:S04]  /*2540*/  USEL UR6, UR6, URZ, UP0 ;  /* 0x000000ff06067287 */ /* 0x000fc80008000000 */
[----:B------:R-:W-:Y:S01]  /*2550*/  ULEA UR5, UR6, UR4, 0x3 ;  /* 0x0000000406057291 */ /* 0x000fe2000f8e18ff */
[----:B------:R-:W-:-:S04]  /*2560*/  LOP3.LUT R2, R2, UR7, RZ, 0x3c, !PT ;  /* 0x0000000702027c12 */ /* 0x000fc8000f8e3cff */
[----:B-1----:R-:W-:-:S04]  /*2570*/  SHF.L.U32 R3, R2, 0x1f, RZ ;  /* 0x0000001f02037819 */ /* 0x002fc800000006ff */
[----:B------:R-:W1:Y:S02]  /*2580*/  SYNCS.PHASECHK.TRANS64.TRYWAIT P0, [UR5], R3 ;  /* 0x00000003ff0075a7 */ /* 0x000e640008001105 */
[----:B-1----:R-:W-:Y:S05]  /*2590*/  @!P0 BRA `(.L_x_39) ;  /* 0x0000006000688947 */ /* 0x002fea0003800000 */
.L_x_142:
        /* <DEDUP_REMOVED lines=9> */
.L_x_144:
        /* <DEDUP_REMOVED lines=9> */
.L_x_146:
        /* <DEDUP_REMOVED lines=9> */
.L_x_148:
        /* <DEDUP_REMOVED lines=9> */
.L_x_150:
        /* <DEDUP_REMOVED lines=9> */
.L_x_152:
        /* <DEDUP_REMOVED lines=9> */
.L_x_154:
        /* <DEDUP_REMOVED lines=9> */
.L_x_156:
        /* <DEDUP_REMOVED lines=9> */
.L_x_158:
        /* <DEDUP_REMOVED lines=9> */
.L_x_160:
        /* <DEDUP_REMOVED lines=9> */
.L_x_162:
[----:B------:R-:W-:-:S04]  /*2b40*/  UIADD3 UR6, UPT, UPT, UR6, 0x1, URZ ;  /* 0x0000000106067890 */ /* 0x000fc8000fffe0ff */
[----:B------:R-:W-:-:S04]  /*2b50*/  UISETP.NE.AND UP0, UPT, UR6, 0xe, UPT ;  /* 0x0000000e0600788c */ /* 0x000fc8000bf05270 */
[----:B------:R-:W-:Y:S02]  /*2b60*/  USEL UR5, URZ, 0x1, UP0 ;  /* 0x00000001ff057887 */ /* 0x000fe40008000000 */
[----:B------:R-:W-:-:S04]  /*2b70*/  USEL UR6, UR6, URZ, UP0 ;  /* 0x000000ff06067287 */ /* 0x000fc80008000000 */
[----:B------:R-:W-:Y:S01]  /*2b80*/  ULEA UR6, UR6, UR4, 0x3 ;  /* 0x0000000406067291 */ /* 0x000fe2000f8e18ff */
[----:B------:R-:W-:-:S04]  /*2b90*/  LOP3.LUT R2, R2, UR5, RZ, 0x3c, !PT ;  /* 0x0000000502027c12 */ /* 0x000fc8000f8e3cff */
[----:B------:R-:W-:Y:S01]  /*2ba0*/  SHF.L.U32 R2, R2, 0x1f, RZ ;  /* 0x0000001f02027819 */ /* 0x000fe200000006ff */
[----:B-1--4-:R-:W-:-:S07]  /*2bb0*/  IMAD.U32 R0, RZ, RZ, UR6 ;  /* 0x00000006ff007e24 */ /* 0x012fce000f8e00ff */
.L_x_50:
[----:B-1----:R1:W2:Y:S02]  /*2bc0*/  SYNCS.PHASECHK.TRANS64.TRYWAIT P0, [R0+URZ], R2 ;  /* 0x00000002000075a7 */ /* 0x0022a400080011ff */
[----:B--2---:R-:W-:Y:S05]  /*2bd0*/  @!P0 NANOSLEEP.SYNCS 0x989680 ;  /* 0x009896800000895d */ /* 0x004fea0003900000 */
[----:B------:R-:W2:Y:S02]  /*2be0*/  @!P0 SYNCS.PHASECHK.TRANS64 P0, [R0+URZ], R2 ;  /* 0x00000002000085a7 */ /* 0x000ea400080010ff */
[----:B--2---:R-:W-:Y:S05]  /*2bf0*/  @P0 EXIT ;  /* 0x000000000000094d */ /* 0x004fea0003800000 */
[----:B------:R-:W-:Y:S05]  /*2c00*/  BRA `(.L_x_50) ;  /* 0xfffffffc00ec7947 */ /* 0x000fea000383ffff */
.L_x_18:
[----:B------:R-:W-:-:S04]  /*2c10*/  UISETP.NE.AND UP1, UPT, UR37, URZ, UPT ;  /* 0x000000ff2500728c */ /* 0x000fc8000bf25270 */
[----:B------:R-:W-:-:S09]  /*2c20*/  UISETP.NE.OR UP1, UPT, UR8, 0x1, UP1 ;  /* 0x000000010800788c */ /* 0x000fd20008f25670 */
[----:B------:R-:W-:Y:S05]  /*2c30*/  BRA.U UP1, `(.L_x_51) ;  /* 0x0000000501487547 */ /* 0x000fea000b800000 */
[----:B------:R-:W-:Y:S01]  /*2c40*/  ISETP.NE.AND P2, PT, R2, RZ, PT ;  /* 0x000000ff0200720c */ /* 0x000fe20003f45270 */
[----:B------:R-:W-:Y:S01]  /*2c50*/  IMAD.MOV.U32 R12, RZ, RZ, 0x1 ;  /* 0x00000001ff0c7424 */ /* 0x000fe200078e00ff */
[----:B------:R-:W-:Y:S02]  /*2c60*/  CS2R R10, SRZ ;  /* 0x00000000000a7805 */ /* 0x000fe4000001ff00 */
[----:B------:R-:W-:Y:S01]  /*2c70*/  CS2R R8, SRZ ;  /* 0x0000000000087805 */ /* 0x000fe2000001ff00 */
[----:B------:R-:W-:Y:S01]  /*2c80*/  UMOV UR4, 0x400 ;  /* 0x0000040000047882 */ /* 0x000fe20000000000 */
[----:B------:R-:W-:Y:S01]  /*2c90*/  UMOV UR6, URZ ;  /* 0x000000ff00067c82 */ /* 0x000fe20008000000 */
[----:B------:R-:W-:-:S12]  /*2ca0*/  ULEA UR37, UR37, UR4, 0x18 ;  /* 0x0000000425257291 */ /* 0x000fd8000f8ec0ff */
.L_x_55:
[----:B------:R-:W-:Y:S02]  /*2cb0*/  LEA R0, R8, UR37, 0x3 ;  /* 0x0000002508007c11 */ /* 0x000fe4000f8e18ff */
[----:B------:R-:W-:-:S03]  /*2cc0*/  SHF.L.U32 R4, R9, 0x1f, RZ ;  /* 0x0000001f09047819 */ /* 0x000fc600000006ff */
[----:B------:R-:W-:Y:S01]  /*2cd0*/  VIADD R5, R0, 0x190 ;  /* 0x0000019000057836 */ /* 0x000fe20000000000 */
[----:B------:R-:W1:Y:S02]  /*2ce0*/  SYNCS.PHASECHK.TRANS64.TRYWAIT P0, [R0+URZ+0x180], R4 ;  /* 0x00018004000075a7 */ /* 0x000e6400080011ff */
[----:B-1----:R-:W-:Y:S05]  /*2cf0*/  @!P0 BRA `(.L_x_52) ;  /* 0x0000005c00988947 */ /* 0x002fea0003800000 */
.L_x_163:
[----:B------:R-:W-:Y:S01]  /*2d00*/  ULEA UR5, UR6, UR37, 0x3 ;  /* 0x0000002506057291 */ /* 0x000fe2000f8e18ff */
[----:B-1----:R-:W-:Y:S01]  /*2d10*/  PRMT R0, RZ, 0x654, R5 ;  /* 0x00000654ff007816 */ /* 0x002fe20000000005 */
[----:B------:R-:W-:Y:S01]  /*2d20*/  @!P2 IMAD.MOV.U32 R4, RZ, RZ, 0x10 ;  /* 0x00000010ff04a424 */ /* 0x000fe200078e00ff */
[----:B------:R-:W-:Y:S01]  /*2d30*/  SHF.L.U32 R5, R12, 0x1f, RZ ;  /* 0x0000001f0c057819 */ /* 0x000fe200000006ff */
[----:B------:R-:W-:Y:S01]  /*2d40*/  UIADD3 UR4, UPT, UPT, UR5, 0x120, URZ ;  /* 0x0000012005047890 */ /* 0x000fe2000fffe0ff */
[----:B------:R1:W-:Y:S05]  /*2d50*/  SYNCS.ARRIVE.TRANS64.RED.A1T0 RZ, [R0+URZ], RZ ;  /* 0x000000ff00ff79a7 */ /* 0x0003ea00081004ff */
[----:B------:R-:W-:Y:S01]  /*2d60*/  IMAD.U32 R6, RZ, RZ, UR4 ;  /* 0x00000004ff067e24 */ /* 0x000fe2000f8e00ff */
[----:B------:R-:W2:Y:S04]  /*2d70*/  SYNCS.PHASECHK.TRANS64.TRYWAIT P0, [UR5+0x130], R5 ;  /* 0x00013005ff0075a7 */ /* 0x000ea80008001105 */
[----:B------:R-:W-:Y:S01]  /*2d80*/  PRMT R6, R2, 0x654, R6 ;  /* 0x0000065402067816 */ /* 0x000fe20000000006 */
[----:B-12---:R-:W-:Y:S06]  /*2d90*/  @!P0 BRA `(.L_x_53) ;  /* 0x0000005c00848947 */ /* 0x006fec0003800000 */
.L_x_165:
[----:B------:R-:W-:Y:S01]  /*2da0*/  ULEA UR4, UR6, UR37, 0x4 ;  /* 0x0000002506047291 */ /* 0x000fe2000f8e20ff */
[----:B------:R-:W-:Y:S01]  /*2db0*/  SEL R3, R6, R3, !P2 ;  /* 0x0000000306037207 */ /* 0x000fe20005000000 */
[----:B------:R-:W-:Y:S01]  /*2dc0*/  UIADD3 UR5, UPT, UPT, UR5, 0x120, URZ ;  /* 0x0000012005057890 */ /* 0x000fe2000fffe0ff */
[----:B-1----:R-:W-:Y:S01]  /*2dd0*/  LEA R0, R11, UR37, 0x3 ;  /* 0x000000250b007c11 */ /* 0x002fe2000f8e18ff */
[----:B------:R-:W-:Y:S01]  /*2de0*/  UIADD3 UR4, UPT, UPT, UR4, 0x1b0, URZ ;  /* 0x000001b004047890 */ /* 0x000fe2000fffe0ff */
[----:B------:R1:W-:Y:S01]  /*2df0*/  @!P2 SYNCS.ARRIVE.TRANS64.RED RZ, [R3+URZ], R4 ;  /* 0x0000000403ffa9a7 */ /* 0x0003e200080004ff */
[----:B------:R-:W-:Y:S01]  /*2e00*/  UIADD3 UR6, UPT, UPT, UR6, 0x1, URZ ;  /* 0x0000000106067890 */ /* 0x000fe2000fffe0ff */
[----:B------:R-:W-:-:S03]  /*2e10*/  VIADD R8, R8, 0x1 ;  /* 0x0000000108087836 */ /* 0x000fc60000000000 */
[----:B------:R-:W-:Y:S02]  /*2e20*/  UISETP.NE.AND UP0, UPT, UR6, 0x2, UPT ;  /* 0x000000020600788c */ /* 0x000fe4000bf05270 */
[----:B------:R-:W-:Y:S01]  /*2e30*/  ISETP.NE.AND P0, PT, R8, 0x2, PT ;  /* 0x000000020800780c */ /* 0x000fe20003f05270 */
[----:B------:R-:W-:Y:S06]  /*2e40*/  UGETNEXTWORKID.BROADCAST [UR4], [UR5] ;  /* 0x00000000040073ca */ /* 0x000fec0008000100 */
[----:B------:R-:W-:Y:S02]  /*2e50*/  USEL UR4, URZ, 0x1, UP0 ;  /* 0x00000001ff047887 */ /* 0x000fe40008000000 */
[----:B------:R-:W-:-:S04]  /*2e60*/  USEL UR6, UR6, URZ, UP0 ;  /* 0x000000ff06067287 */ /* 0x000fc80008000000 */
[----:B------:R-:W-:Y:S02]  /*2e70*/  LOP3.LUT R12, R12, UR4, RZ, 0x3c, !PT ;  /* 0x000000040c0c7c12 */ /* 0x000fe4000f8e3cff */
[----:B-1----:R-:W-:-:S04]  /*2e80*/  SHF.L.U32 R4, R10, 0x1f, RZ ;  /* 0x0000001f0a047819 */ /* 0x002fc800000006ff */
[----:B------:R-:W1:Y:S02]  /*2e90*/  SYNCS.PHASECHK.TRANS64.TRYWAIT P1, [R0+URZ+0x120], R4 ;  /* 0x00012004000075a7 */ /* 0x000e6400080211ff */
[----:B-1----:R-:W-:Y:S05]  /*2ea0*/  @!P1 BRA `(.L_x_54) ;  /* 0x0000005c00589947 */ /* 0x002fea0003800000 */
.L_x_166:
[C---:B-1----:R-:W-:Y:S01]  /*2eb0*/  LEA R4, R11.reuse, UR37, 0x4 ;  /* 0x000000250b047c11 */ /* 0x042fe2000f8e20ff */
[----:B------:R-:W-:Y:S01]  /*2ec0*/  VIADD R0, R0, 0x130 ;  /* 0x0000013000007836 */ /* 0x000fe20000000000 */
[----:B------:R-:W-:Y:S01]  /*2ed0*/  SEL R8, R8, RZ, P0 ;  /* 0x000000ff08087207 */ /* 0x000fe20000000000 */
[----:B------:R-:W-:-:S03]  /*2ee0*/  VIADD R11, R11, 0x1 ;  /* 0x000000010b0b7836 */ /* 0x000fc60000000000 */
[----:B------:R-:W1:Y:S01]  /*2ef0*/  LDS.128 R4, [R4+0x1b0] ;  /* 0x0001b00004047984 */ /* 0x000e620000000c00 */
[----:B------:R-:W-:Y:S02]  /*2f00*/  PRMT R0, RZ, 0x654, R0 ;  /* 0x00000654ff007816 */ /* 0x000fe40000000000 */
[C---:B------:R-:W-:Y:S01]  /*2f10*/  ISETP.NE.AND P1, PT, R11.reuse, 0x2, PT ;  /* 0x000000020b00780c */ /* 0x040fe20003f25270 */
[----:B------:R-:W-:Y:S01]  /*2f20*/  @!PT LDS RZ, [RZ] ;  /* 0x00000000fffff984 */ /* 0x000fe20000000800 */
[----:B------:R-:W-:Y:S01]  /*2f30*/  @!PT LDS RZ, [RZ] ;  /* 0x00000000fffff984 */ /* 0x000fe20000000800 */
[----:B------:R-:W-:Y:S01]  /*2f40*/  @!PT LDS RZ, [RZ] ;  /* 0x00000000fffff984 */ /* 0x000fe20000000800 */
[----:B------:R-:W-:Y:S01]  /*2f50*/  @!PT LDS RZ, [RZ] ;  /* 0x00000000fffff984 */ /* 0x000fe20000000800 */
[----:B------:R2:W-:Y:S06]  /*2f60*/  MEMBAR.ALL.CTA ;  /* 0x0000000000007992 */ /* 0x0005ec0000008000 */
[----:B--2---:R-:W2:Y:S01]  /*2f70*/  FENCE.VIEW.ASYNC.S ;  /* 0x00000000000073c6 */ /* 0x004ea20000000000 */
[----:B------:R-:W-:Y:S01]  /*2f80*/  SEL R11, R11, RZ, P1 ;  /* 0x000000ff0b0b7207 */ /* 0x000fe20000800000 */
[----:B--2---:R2:W-:Y:S01]  /*2f90*/  SYNCS.ARRIVE.TRANS64.RED.A1T0 RZ, [R0+URZ], RZ ;  /* 0x000000ff00ff79a7 */ /* 0x0045e200081004ff */
[----:B-1----:R-:W-:-:S02]  /*2fa0*/  LOP3.LUT P3, RZ, R6, 0x1, RZ, 0xc0, !PT ;  /* 0x0000000106ff7812 */ /* 0x002fc4000786c0ff */
[----:B------:R-:W-:-:S04]  /*2fb0*/  SEL R4, RZ, 0x1, P1 ;  /* 0x00000001ff047807 */ /* 0x000fc80000800000 */
[----:B------:R-:W-:Y:S02]  /*2fc0*/  LOP3.LUT R10, R10, R4, RZ, 0x3c, !PT ;  /* 0x000000040a0a7212 */ /* 0x000fe400078e3cff */
[----:B--2---:R-:W-:-:S04]  /*2fd0*/  SEL R0, RZ, 0x1, P0 ;  /* 0x00000001ff007807 */ /* 0x004fc80000000000 */
[----:B------:R-:W-:Y:S01]  /*2fe0*/  LOP3.LUT R9, R9, R0, RZ, 0x3c, !PT ;  /* 0x0000000009097212 */ /* 0x000fe200078e3cff */
[----:B------:R-:W-:Y:S06]  /*2ff0*/  @P3 BRA `(.L_x_55) ;  /* 0xfffffffc002c3947 */ /* 0x000fec000383ffff */
[----:B------:R-:W-:Y:S01]  /*3000*/  ULEA UR5, UR6, UR37, 0x3 ;  /* 0x0000002506057291 */ /* 0x000fe2000f8e18ff */
[----:B------:R-:W-:-:S08]  /*3010*/  SHF.L.U32 R2, R12, 0x1f, RZ ;  /* 0x0000001f0c027819 */ /* 0x000fd000000006ff */
[----:B------:R-:W1:Y:S02]  /*3020*/  SYNCS.PHASECHK.TRANS64 P0, [UR5+0x130], R2 ;  /* 0x00013002ff0075a7 */ /* 0x000e640008001005 */
[----:B-1----:R-:W-:Y:S05]  /*3030*/  @P0 BRA `(.L_x_56) ;  /* 0x0000000000080947 */ /* 0x002fea0003800000 */
[----:B------:R-:W1:Y:S02]  /*3040*/  SYNCS.PHASECHK.TRANS64.TRYWAIT P0, [UR5+0x130], R2 ;  /* 0x00013002ff0075a7 */ /* 0x000e640008001105 */
[----:B-1----:R-:W-:Y:S05]  /*3050*/  @!P0 BRA `(.L_x_57) ;  /* 0x0000005c00008947 */ /* 0x002fea0003800000 */
.L_x_56:
[----:B------:R-:W-:-:S04]  /*3060*/  UIADD3 UR4, UPT, UPT, UR6, 0x1, URZ ;  /* 0x0000000106047890 */ /* 0x000fc8000fffe0ff */
[----:B------:R-:W-:-:S04]  /*3070*/  UISETP.NE.AND UP0, UPT, UR4, 0x2, UPT ;  /* 0x000000020400788c */ /* 0x000fc8000bf05270 */
[----:B------:R-:W-:Y:S02]  /*3080*/  USEL UR7, URZ, 0x1, UP0 ;  /* 0x00000001ff077887 */ /* 0x000fe40008000000 */
[----:B------:R-:W-:-:S04]  /*3090*/  USEL UR4, UR4, URZ, UP0 ;  /* 0x000000ff04047287 */ /* 0x000fc80008000000 */
[----:B------:R-:W-:Y:S01]  /*30a0*/  ULEA UR4, UR4, UR37, 0x3 ;  /* 0x0000002504047291 */ /* 0x000fe2000f8e18ff */
[----:B-1----:R-:W-:-:S04]  /*30b0*/  LOP3.LUT R2, R12, UR7, RZ, 0x3c, !PT ;  /* 0x000000070c027c12 */ /* 0x002fc8000f8e3cff */
[----:B------:R-:W-:-:S04]  /*30c0*/  SHF.L.U32 R0, R2, 0x1f, RZ ;  /* 0x0000001f02007819 */ /* 0x000fc800000006ff */
[----:B------:R-:W1:Y:S02]  /*30d0*/  SYNCS.PHASECHK.TRANS64 P0, [UR4+0x130], R0 ;  /* 0x00013000ff0075a7 */ /* 0x000e640008001004 */
[----:B-1----:R-:W-:Y:S05]  /*30e0*/  @P0 EXIT ;  /* 0x000000000000094d */ /* 0x002fea0003800000 */
[----:B------:R-:W-:Y:S02]  /*30f0*/  SHF.L.U32 R2, R2, 0x1f, RZ ;  /* 0x0000001f02027819 */ /* 0x000fe400000006ff */
[----:B------:R-:W-:-:S07]  /*3100*/  MOV R0, UR4 ;  /* 0x0000000400007c02 */ /* 0x000fce0008000f00 */
.L_x_58:
[----:B-1----:R1:W2:Y:S02]  /*3110*/  SYNCS.PHASECHK.TRANS64.TRYWAIT P0, [R0+URZ+0x130], R2 ;  /* 0x00013002000075a7 */ /* 0x0022a400080011ff */
[----:B--2---:R-:W-:Y:S05]  /*3120*/  @!P0 NANOSLEEP.SYNCS 0x989680 ;  /* 0x009896800000895d */ /* 0x004fea0003900000 */
[----:B------:R-:W2:Y:S02]  /*3130*/  @!P0 SYNCS.PHASECHK.TRANS64 P0, [R0+URZ+0x130], R2 ;  /* 0x00013002000085a7 */ /* 0x000ea400080010ff */
[----:B--2---:R-:W-:Y:S05]  /*3140*/  @P0 EXIT ;  /* 0x000000000000094d */ /* 0x004fea0003800000 */
[----:B------:R-:W-:Y:S05]  /*3150*/  BRA `(.L_x_58) ;  /* 0xfffffffc00ec7947 */ /* 0x000fea000383ffff */
.L_x_51:
[----:B------:R-:W-:-:S09]  /*3160*/  UISETP.NE.AND UP1, UPT, UR8, URZ, UPT ;  /* 0x000000ff0800728c */ /* 0x000fd2000bf25270 */
[----:B------:R-:W-:Y:S05]  /*3170*/  BRA.U UP1, `(.L_x_59) ;  /* 0x0000000d017c7547 */ /* 0x000fea000b800000 */
[----:B------:R-:W-:Y:S01]  /*3180*/  UMOV UR4, 0x40 ;  /* 0x0000004000047882 */ /* 0x000fe20000000000 */
[----:B------:R-:W-:Y:S01]  /*3190*/  NOP ;  /* 0x0000000000007918 */ /* 0x000fe20000000000 */
[----:B------:R-:W-:Y:S01]  /*31a0*/  ULEA UR4, UR37, UR4, 0x18 ;  /* 0x0000000425047291 */ /* 0x000fe2000f8ec0ff */
[----:B------:R-:W-:Y:S02]  /*31b0*/  UMOV UR5, 0x400 ;  /* 0x0000040000057882 */ /* 0x000fe40000000000 */
[----:B------:R-:W-:-:S06]  /*31c0*/  ULEA UR37, UR37, UR5, 0x18 ;  /* 0x0000000525257291 */ /* 0x000fcc000f8ec0ff */
[----:B------:R-:W1:Y:S02]  /*31d0*/  LDS.U8 R0, [UR4+0x1c] ;  /* 0x00001c04ff007984 */ /* 0x000e640008000000 */
[----:B-1----:R-:W-:-:S13]  /*31e0*/  ISETP.NE.AND P0, PT, R0, RZ, PT ;  /* 0x000000ff0000720c */ /* 0x002fda0003f05270 */
[----:B------:R-:W-:Y:S05]  /*31f0*/  @P0 BRA `(.L_x_60) ;  /* 0x0000000000580947 */ /* 0x000fea0003800000 */
[----:B------:R-:W-:-:S13]  /*3200*/  ELECT P0, URZ, PT ;  /* 0x0000000000ff782f */ /* 0x000fda0003800000 */
[----:B------:R-:W-:Y:S05]  /*3210*/  @!P0 BRA `(.L_x_61) ;  /* 0x0000000000608947 */ /* 0x000fea0003800000 */
[----:B------:R-:W-:Y:S01]  /*3220*/  UMOV UR5, 0x10 ;  /* 0x0000001000057882 */ /* 0x000fe20000000000 */
[----:B------:R-:W-:Y:S01]  /*3230*/  HFMA2 R0, -RZ, RZ, 0, 5.9604644775390625e-08 ;  /* 0x00000001ff007431 */ /* 0x000fe200000001ff */
[----:B------:R-:W-:-:S03]  /*3240*/  MOV R2, 0xffff ;  /* 0x0000ffff00027802 */ /* 0x000fc60000000f00 */
[----:B------:R-:W-:Y:S04]  /*3250*/  DEPBAR.LE SB1, 0x36 ;  /* 0x00009d800000791a */ /* 0x000fe80000000000 */
[----:B------:R-:W1:Y:S02]  /*3260*/  UTCATOMSWS.FIND_AND_SET.ALIGN UP0, UR5, UR5 ;  /* 0x00000005000575e3 */ /* 0x000e640008000800 */
[----:B-1----:R-:W-:Y:S01]  /*3270*/  MOV R3, UR5 ;  /* 0x0000000500037c02 */ /* 0x002fe20008000f00 */
[----:B------:R-:W-:Y:S06]  /*3280*/  BRA.U UP0, `(.L_x_62) ;  /* 0x0000000100187547 */ /* 0x000fec000b800000 */
.L_x_63:
[----:B------:R-:W-:Y:S05]  /*3290*/  NANOSLEEP 0x64 ;  /* 0x000000640000795d */ /* 0x000fea0003800000 */
[----:B------:R-:W-:-:S05]  /*32a0*/  UMOV UR5, 0x10 ;  /* 0x0000001000057882 */ /* 0x000fca0000000000 */
[----:B------:R-:W-:Y:S04]  /*32b0*/  DEPBAR.LE SB1, 0x36 ;  /* 0x00009d800000791a */ /* 0x000fe80000000000 */
[----:B------:R-:W1:Y:S02]  /*32c0*/  UTCATOMSWS.FIND_AND_SET.ALIGN UP0, UR5, UR5 ;  /* 0x00000005000575e3 */ /* 0x000e640008000800 */
[----:B-1----:R-:W-:Y:S01]  /*32d0*/  MOV R3, UR5 ;  /* 0x0000000500037c02 */ /* 0x002fe20008000f00 */
[----:B------:R-:W-:Y:S05]  /*32e0*/  BRA.U !UP0, `(.L_x_63) ;  /* 0xfffffffd08e87547 */ /* 0x000fea000b83ffff */
.L_x_62:
[-C--:B------:R-:W-:Y:S02]  /*32f0*/  SHF.L.U32 R2, R2, R3.reuse, RZ ;  /* 0x0000000302027219 */ /* 0x080fe400000006ff */
[----:B------:R-:W-:Y:S01]  /*3300*/  SHF.L.U32 R0, R0, R3, RZ ;  /* 0x0000000300007219 */ /* 0x000fe200000006ff */
[----:B------:R-:W-:Y:S02]  /*3310*/  IMAD.SHL.U32 R3, R3, 0x20, RZ ;  /* 0x0000002003037824 */ /* 0x000fe400078e00ff */
[----:B------:R1:W-:Y:S04]  /*3320*/  ATOMS.OR RZ, [UR4+0x14], R2 ;  /* 0x00001402ffff798c */ /* 0x0003e8000b000004 */
[----:B------:R1:W-:Y:S04]  /*3330*/  ATOMS.OR RZ, [UR4+0x18], R0 ;  /* 0x00001800ffff798c */ /* 0x0003e8000b000004 */
[----:B------:R1:W-:Y:S01]  /*3340*/  STS [UR37+0x1d0], R3 ;  /* 0x0001d003ff007988 */ /* 0x0003e20008000825 */
[----:B------:R-:W-:Y:S05]  /*3350*/  BRA `(.L_x_61) ;  /* 0x0000000000107947 */ /* 0x000fea0003800000 */
.L_x_60:
[----:B------:R-:W-:Y:S02]  /*3360*/  MOV R0, 0xffffffff ;  /* 0xffffffff00007802 */ /* 0x000fe40000000f00 */
[----:B------:R-:W-:-:S03]  /*3370*/  MOV R2, 0x33a0 ;  /* 0x000033a000027802 */ /* 0x000fc60000000f00 */
[----:B------:R1:W-:Y:S04]  /*3380*/  STS [UR37+0x1d0], R0 ;  /* 0x0001d000ff007988 */ /* 0x0003e80008000825 */
[----:B-1-3-5:R-:W-:Y:S05]  /*3390*/  CALL.REL.NOINC `($__internal_1_$__cuda_sm10x_tcgen05_guardrail_trap_phase_invalid_during_alloc) ;  /* 0x0000006000047944 */ /* 0x02afea0003c00000 */
.L_x_61:
[----:B------:R-:W-:Y:S05]  /*33a0*/  WARPSYNC.ALL ;  /* 0x0000000000007948 */ /* 0x000fea0003800000 */
[----:B------:R-:W2:Y:S01]  /*33b0*/  S2UR UR9, SR_CgaCtaId ;  /* 0x00000000000979c3 */ /* 0x000ea20000008800 */
[----:B------:R-:W-:Y:S01]  /*33c0*/  UMOV UR4, 0x400 ;  /* 0x0000040000047882 */ /* 0x000fe20000000000 */
[----:B------:R-:W-:-:S06]  /*33d0*/  NOP ;  /* 0x0000000000007918 */ /* 0x000fcc0000000000 */
[----:B------:R-:W-:Y:S06]  /*33e0*/  BAR.ARV 0x6, 0xa0 ;  /* 0x0182800000007b1d */ /* 0x000fec0000002000 */
[----:B------:R-:W4:Y:S01]  /*33f0*/  LDCU UR5, c[0x0][0x38c] ;  /* 0x00007180ff0577ac */ /* 0x000f220008000800 */
[----:B------:R-:W-:Y:S01]  /*3400*/  IMAD.MOV.U32 R11, RZ, RZ, 0x1 ;  /* 0x00000001ff0b7424 */ /* 0x000fe200078e00ff */
[----:B------:R-:W-:Y:S01]  /*3410*/  CS2R R8, SRZ ;  /* 0x0000000000087805 */ /* 0x000fe2000001ff00 */
[----:B------:R-:W-:Y:S01]  /*3420*/  IMAD.MOV.U32 R10, RZ, RZ, RZ ;  /* 0x000000ffff0a7224 */ /* 0x000fe200078e00ff */
[----:B------:R-:W-:Y:S01]  /*3430*/  UMOV UR12, URZ ;  /* 0x000000ff000c7c82 */ /* 0x000fe20008000000 */
[----:B------:R-:W-:Y:S01]  /*3440*/  UMOV UR11, URZ ;  /* 0x000000ff000b7c82 */ /* 0x000fe20008000000 */
[----:B------:R-:W-:Y:S01]  /*3450*/  UMOV UR24, 0x0 ;  /* 0x0000000000187882 */ /* 0x000fe20000000000 */
[----:B------:R-:W-:Y:S01]  /*3460*/  UMOV UR25, 0x8180010 ;  /* 0x0818001000197882 */ /* 0x000fe20000000000 */
[----:B------:R-:W-:Y:S01]  /*3470*/  UMOV UR20, 0x0 ;  /* 0x0000000000147882 */ /* 0x000fe20000000000 */
[----:B------:R-:W-:Y:S01]  /*3480*/  UMOV UR21, 0x8180010 ;  /* 0x0818001000157882 */ /* 0x000fe20000000000 */
[----:B--2---:R-:W-:Y:S01]  /*3490*/  ULEA UR9, UR9, UR4, 0x18 ;  /* 0x0000000409097291 */ /* 0x004fe2000f8ec0ff */
[----:B------:R-:W2:Y:S03]  /*34a0*/  LDCU UR4, c[0x0][0x38c] ;  /* 0x00007180ff0477ac */ /* 0x000ea60008000800 */
[----:B------:R-:W-:-:S02]  /*34b0*/  UIADD3 UR10, UPT, UPT, UR9, 0x6400, URZ ;  /* 0x00006400090a7890 */ /* 0x000fc4000fffe0ff */
[----:B----4-:R-:W-:-:S03]  /*34c0*/  UISETP.GE.AND UP3, UPT, UR5, 0x1, UPT ;  /* 0x000000010500788c */ /* 0x010fc6000bf66270 */
[----:B-1----:R-:W1:Y:S01]  /*34d0*/  LDS R0, [UR9+0x1d0] ;  /* 0x0001d009ff007984 */ /* 0x002e620008000800 */
[----:B------:R-:W-:-:S04]  /*34e0*/  USHF.R.U32.HI UR10, URZ, 0x4, UR10 ;  /* 0x00000004ff0a7899 */ /* 0x000fc8000801160a */
[----:B------:R-:W-:-:S04]  /*34f0*/  ULOP3.LUT UR10, UR10, 0x3fff, URZ, 0xc0, !UPT ;  /* 0x00003fff0a0a7892 */ /* 0x000fc8000f8ec0ff */
[----:B------:R-:W-:Y:S02]  /*3500*/  ULOP3.LUT UR10, UR10, 0x10000, URZ, 0xfc, !UPT ;  /* 0x000100000a0a7892 */ /* 0x000fe4000f8efcff */
[----:B--2---:R-:W-:-:S04]  /*3510*/  UIADD3 UR4, UPT, UPT, UR4, 0x1f, URZ ;  /* 0x0000001f04047890 */ /* 0x004fc8000fffe0ff */
[----:B------:R-:W-:-:S04]  /*3520*/  USHF.R.S32.HI UR8, URZ, 0x1f, UR4 ;  /* 0x0000001fff087899 */ /* 0x000fc80008011404 */
[----:B------:R-:W-:Y:S02]  /*3530*/  ULEA.HI UR8, UR8, UR4, URZ, 0x5 ;  /* 0x0000000408087291 */ /* 0x000fe4000f8f28ff */
[----:B------:R-:W-:Y:S02]  /*3540*/  UIADD3 UR4, UPT, UPT, UR9, 0x22400, URZ ;  /* 0x0002240009047890 */ /* 0x000fe4000fffe0ff */
[----:B------:R-:W-:Y:S02]  /*3550*/  USHF.R.S32.HI UR8, URZ, 0x5, UR8 ;  /* 0x00000005ff087899 */ /* 0x000fe40008011408 */
[----:B------:R-:W-:Y:S02]  /*3560*/  USHF.R.U32.HI UR4, URZ, 0x4, UR4 ;  /* 0x00000004ff047899 */ /* 0x000fe40008011604 */
[----:B------:R-:W-:Y:S02]  /*3570*/  UISETP.LT.AND UP0, UPT, UR8, 0x1, UPT ;  /* 0x000000010800788c */ /* 0x000fe4000bf01270 */
[----:B------:R-:W-:-:S02]  /*3580*/  ULOP3.LUT UR4, UR4, 0x3fff, URZ, 0xc0, !UPT ;  /* 0x00003fff04047892 */ /* 0x000fc4000f8ec0ff */
[----:B------:R-:W-:Y:S02]  /*3590*/  USEL UR16, UR8, 0x1, !UP0 ;  /* 0x0000000108107887 */ /* 0x000fe4000c000000 */
[----:B------:R-:W-:Y:S02]  /*35a0*/  ULOP3.LUT UR4, UR4, 0x10000, URZ, 0xfc, !UPT ;  /* 0x0001000004047892 */ /* 0x000fe4000f8efcff */
[----:B------:R-:W-:Y:S01]  /*35b0*/  UIADD3 UR16, UPT, UPT, -UR16, URZ, URZ ;  /* 0x000000ff10107290 */ /* 0x000fe2000fffe1ff */
[----:B-1----:R-:W-:-:S15]  /*35c0*/  R2UR UR13, R0 ;  /* 0x00000000000d72ca */ /* 0x002fde00000e0000 */
.L_x_70:
[----:B------:R-:W-:Y:S02]  /*35d0*/  LEA R0, R10, UR9, 0x3 ;  /* 0x000000090a007c11 */ /* 0x000fe4000f8e18ff */
[----:B------:R-:W-:Y:S02]  /*35e0*/  SHF.L.U32 R2, R9, 0x1f, RZ ;  /* 0x0000001f09027819 */ /* 0x000fe400000006ff */
[----:B------:R-:W-:Y:S01]  /*35f0*/  PLOP3.LUT P0, PT, PT, PT, UP3, 0x80, 0x8 ;  /* 0x000000000008781c */ /* 0x000fe20003f0f038 */
[----:B------:R-:W-:Y:S01]  /*3600*/  VIADD R3, R0, 0x130 ;  /* 0x0000013000037836 */ /* 0x000fe20000000000 */
[----:B-1----:R-:W1:Y:S02]  /*3610*/  SYNCS.PHASECHK.TRANS64.TRYWAIT P1, [R0+URZ+0x120], R2 ;  /* 0x00012002000075a7 */ /* 0x002e6400080211ff */
[----:B-1--4-:R-:W-:Y:S09]  /*3620*/  @!P1 BRA `(.L_x_64) ;  /* 0x0000005400a49947 */ /* 0x012ff20003800000 */
.L_x_168:
[----:B------:R-:W-:Y:S01]  /*3630*/  LEA R4, R10, UR9, 0x4 ;  /* 0x000000090a047c11 */ /* 0x000fe2000f8e20ff */
[----:B------:R-:W-:Y:S01]  /*3640*/  @UP3 ULEA UR5, UR11, UR9, 0x3 ;  /* 0x000000090b053291 */ /* 0x000fe2000f8e18ff */
[----:B------:R-:W-:Y:S01]  /*3650*/  PLOP3.LUT P2, PT, PT, PT, PT, 0x80, 0x8 ;  /* 0x000000000008781c */ /* 0x000fe20003f4f070 */
[----:B------:R-:W-:Y:S01]  /*3660*/  ULEA UR14, UR12, UR9, 0x3 ;  /* 0x000000090c0e7291 */ /* 0x000fe2000f8e18ff */
[----:B------:R-:W-:Y:S01]  /*3670*/  PRMT R3, RZ, 0x654, R3 ;  /* 0x00000654ff037816 */ /* 0x000fe20000000003 */
[----:B------:R-:W-:Y:S01]  /*3680*/  UIMAD UR15, UR12, 0x60, UR13 ;  /* 0x000000600c0f78a4 */ /* 0x000fe2000f8e020d */
[----:B------:R-:W2:Y:S01]  /*3690*/  LDS.128 R4, [R4+0x1b0] ;  /* 0x0001b00004047984 */ /* 0x000ea20000000c00 */
[----:B-1----:R-:W-:Y:S02]  /*36a0*/  @P0 SHF.L.U32 R2, R8, 0x1f, RZ ;  /* 0x0000001f08020819 */ /* 0x002fe400000006ff */
[----:B------:R-:W-:Y:S01]  /*36b0*/  SHF.L.U32 R0, R11, 0x1f, RZ ;  /* 0x0000001f0b007819 */ /* 0x000fe200000006ff */
[----:B------:R-:W-:Y:S01]  /*36c0*/  @!PT LDS RZ, [RZ] ;  /* 0x00000000fffff984 */ /* 0x000fe20000000800 */
[----:B------:R-:W-:Y:S01]  /*36d0*/  @!PT LDS RZ, [RZ] ;  /* 0x00000000fffff984 */ /* 0x000fe20000000800 */
[----:B------:R-:W-:Y:S01]  /*36e0*/  @!PT LDS RZ, [RZ] ;  /* 0x00000000fffff984 */ /* 0x000fe20000000800 */
[----:B------:R-:W-:Y:S01]  /*36f0*/  @!PT LDS RZ, [RZ] ;  /* 0x00000000fffff984 */ /* 0x000fe20000000800 */
[----:B------:R1:W-:Y:S06]  /*3700*/  MEMBAR.ALL.CTA ;  /* 0x0000000000007992 */ /* 0x0003ec0000008000 */
[----:B-1----:R-:W1:Y:S02]  /*3710*/  FENCE.VIEW.ASYNC.S ;  /* 0x00000000000073c6 */ /* 0x002e640000000000 */
[----:B-1----:R1:W-:Y:S01]  /*3720*/  SYNCS.ARRIVE.TRANS64.RED.A1T0 RZ, [R3+URZ], RZ ;  /* 0x000000ff03ff79a7 */ /* 0x0023e200081004ff */
[----:B------:R1:W4:Y:S01]  /*3730*/  @P0 SYNCS.PHASECHK.TRANS64.TRYWAIT P2, [UR5], R2 ;  /* 0x00000002ff0005a7 */ /* 0x0003220008041105 */
[----:B--2---:R-:W-:Y:S01]  /*3740*/  LOP3.LUT P1, RZ, R6, 0x1, RZ, 0xc0, !PT ;  /* 0x0000000106ff7812 */ /* 0x004fe2000782c0ff */
[----:B------:R-:W2:Y:S02]  /*3750*/  SYNCS.PHASECHK.TRANS64.TRYWAIT P0, [UR14+0x160], R0 ;  /* 0x00016000ff0075a7 */ /* 0x000ea4000800110e */
[----:B-12-4-:R-:W-:Y:S10]  /*3760*/  @!P0 BRA `(.L_x_65) ;  /* 0x0000005400688947 */ /* 0x016ff40003800000 */
.L_x_170:
[----:B------:R-:W-:Y:S01]  /*3770*/  IADD3 R10, PT, PT, R10, 0x1, RZ ;  /* 0x000000010a0a7810 */ /* 0x000fe20007ffe0ff */
[----:B------:R-:W-:Y:S06]  /*3780*/  BRA.U !UP3, `(.L_x_66) ;  /* 0x000000010b987547 */ /* 0x000fec000b800000 */
[----:B------:R-:W-:Y:S01]  /*3790*/  UPLOP3.LUT UP4, UPT, UPT, UPT, UPT, 0x40, 0x4 ;  /* 0x000000000004789c */ /* 0x000fe20003f8e870 */
[----:B------:R-:W-:Y:S01]  /*37a0*/  UMOV UR18, UR16 ;  /* 0x0000001000127c82 */ /* 0x000fe20008000000 */
[----:B------:R-:W-:Y:S01]  /*37b0*/  UMOV UR17, UR8 ;  /* 0x0000000800117c82 */ /* 0x000fe20008000000 */
[----:B------:R-:W-:-:S08]  /*37c0*/  UMOV UR5, UR11 ;  /* 0x0000000b00057c82 */ /* 0x000fd00008000000 */
.L_x_69:
[----:B------:R-:W-:Y:S02]  /*37d0*/  UIADD3 UR18, UPT, UPT, UR18, 0x1, URZ ;  /* 0x0000000112127890 */ /* 0x000fe4000fffe0ff */
[----:B--2---:R-:W-:Y:S02]  /*37e0*/  ULEA UR7, UR5, UR9, 0x3 ;  /* 0x0000000905077291 */ /* 0x004fe4000f8e18ff */
[----:B------:R-:W-:Y:S01]  /*37f0*/  UISETP.NE.AND UP0, UPT, UR18, URZ, UPT ;  /* 0x000000ff1200728c */ /* 0x000fe2000bf05270 */
[----:B----4-:R-:W-:Y:S10]  /*3800*/  @P2 BRA `(.L_x_67) ;  /* 0x00000000000c2947 */ /* 0x010ff40003800000 */
[----:B-1----:R-:W-:Y:S04]  /*3810*/  SHF.L.U32 R2, R8, 0x1f, RZ ;  /* 0x0000001f08027819 */ /* 0x002fe800000006ff */
[----:B------:R-:W1:Y:S02]  /*3820*/  SYNCS.PHASECHK.TRANS64.TRYWAIT P0, [UR7], R2 ;  /* 0x00000002ff0075a7 */ /* 0x000e640008001107 */
[----:B-1----:R-:W-:Y:S05]  /*3830*/  @!P0 BRA `(.L_x_68) ;  /* 0x00000054004c8947 */ /* 0x002fea0003800000 */
.L_x_67:
[----:B------:R-:W-:Y:S01]  /*3840*/  UISETP.NE.AND UP1, UPT, UR17, 0x1, UPT ;  /* 0x000000011100788c */ /* 0x000fe2000bf25270 */
[----:B------:R-:W-:Y:S01]  /*3850*/  PLOP3.LUT P2, PT, PT, PT, PT, 0x80, 0x8 ;  /* 0x000000000008781c */ /* 0x000fe20003f4f070 */
[----:B------:R-:W-:Y:S02]  /*3860*/  UIADD3 UR11, UPT, UPT, UR5, 0x1, URZ ;  /* 0x00000001050b7890 */ /* 0x000fe4000fffe0ff */
[----:B------:R-:W-:Y:S02]  /*3870*/  UIMAD UR6, UR5, 0x180, UR4 ;  /* 0x00000180050678a4 */ /* 0x000fe4000f8e0204 */
[----:B------:R-:W-:Y:S01]  /*3880*/  UISETP.NE.AND UP2, UPT, UR11, 0xe, UPT ;  /* 0x0000000e0b00788c */ /* 0x000fe2000bf45270 */
[----:B------:R-:W-:Y:S01]  /*3890*/  PLOP3.LUT P0, PT, PT, PT, UP1, 0x80, 0x8 ;  /* 0x000000000008781c */ /* 0x000fe20003f0f018 */
[----:B------:R-:W-:Y:S02]  /*38a0*/  UIADD3 UR28, UPT, UPT, UR6, 0x2, URZ ;  /* 0x00000002061c7890 */ /* 0x000fe4000fffe0ff */
[----:B------:R-:W-:Y:S02]  /*38b0*/  USEL UR22, URZ, 0x1, UP2 ;  /* 0x00000001ff167887 */ /* 0x000fe40009000000 */
[----:B------:R-:W-:Y:S02]  /*38c0*/  USEL UR11, UR11, URZ, UP2 ;  /* 0x000000ff0b0b7287 */ /* 0x000fe40009000000 */
[----:B------:R-:W-:Y:S02]  /*38d0*/  UIADD3 UR17, UPT, UPT, UR17, -0x1, URZ ;  /* 0xffffffff11117890 */ /* 0x000fe4000fffe0ff */
[----:B------:R-:W-:Y:S01]  /*38e0*/  @UP1 ULEA UR19, UR11, UR9, 0x3 ;  /* 0x000000090b131291 */ /* 0x000fe2000f8e18ff */
[----:B------:R-:W-:Y:S01]  /*38f0*/  LOP3.LUT R8, R8, UR22, RZ, 0x3c, !PT ;  /* 0x0000001608087c12 */ /* 0x000fe2000f8e3cff */
[----:B------:R-:W-:Y:S01]  /*3900*/  ULEA UR22, UR5, UR10, 0x9 ;  /* 0x0000000a05167291 */ /* 0x000fe2000f8e48ff */
[----:B------:R-:W-:Y:S02]  /*3910*/  UMOV UR23, 0x80004020 ;  /* 0x8000402000177882 */ /* 0x000fe40000000000 */
[----:B-1----:R-:W-:Y:S01]  /*3920*/  @P0 SHF.L.U32 R0, R8, 0x1f, RZ ;  /* 0x0000001f08000819 */ /* 0x002fe200000006ff */
[----:B------:R-:W-:Y:S01]  /*3930*/  UIADD3 UR26, UPT, UPT, UR22, 0x2, URZ ;  /* 0x00000002161a7890 */ /* 0x000fe2000fffe0ff */
[----:B------:R-:W-:Y:S02]  /*3940*/  UMOV UR29, 0x80004020 ;  /* 0x80004020001d7882 */ /* 0x000fe40000000000 */
[----:B------:R2:W4:Y:S01]  /*3950*/  @P0 SYNCS.PHASECHK.TRANS64.TRYWAIT P2, [UR19], R0 ;  /* 0x00000000ff0005a7 */ /* 0x0005220008041113 */
[----:B------:R-:W-:Y:S01]  /*3960*/  UIADD3 UR19, UPT, UPT, UR7, 0x70, URZ ;  /* 0x0000007007137890 */ /* 0x000fe2000fffe0ff */
[----:B------:R-:W-:Y:S02]  /*3970*/  UMOV UR27, 0x80004020 ;  /* 0x80004020001b7882 */ /* 0x000fe40000000000 */
[----:B------:R-:W-:Y:S01]  /*3980*/  UMOV UR7, 0x80004020 ;  /* 0x8000402000077882 */ /* 0x000fe20000000000 */
[----:B------:R-:W-:Y:S01]  /*3990*/  UMOV UR5, UR11 ;  /* 0x0000000b00057c82 */ /* 0x000fe20008000000 */
[----:B------:R2:W-:Y:S01]  /*39a0*/  UTCHMMA gdesc[UR22], gdesc[UR6], tmem[UR15], tmem[UR24], idesc[UR25], UP4 ;  /* 0x00ff1806160075ea */ /* 0x0005e2000a00000f */
[----:B------:R-:W-:Y:S01]  /*39b0*/  UPLOP3.LUT UP4, UPT, UPT, UPT, UPT, 0x80, 0x8 ;  /* 0x000000000008789c */ /* 0x000fe20003f8f070 */
[----:B------:R2:W-:Y:S02]  /*39c0*/  UTCHMMA gdesc[UR26], gdesc[UR28], tmem[UR15], tmem[UR20], idesc[UR21], UPT ;  /* 0x00ff141c1a0075ea */ /* 0x0005e4000b80000f */
[----:B------:R2:W-:Y:S01]  /*39d0*/  UTCBAR [UR19], URZ ;  /* 0x000000ff130073e9 */ /* 0x0005e200080000ff */
[----:B------:R-:W-:Y:S07]  /*39e0*/  BRA.U UP0, `(.L_x_69) ;  /* 0xfffffffd00787547 */ /* 0x000fee000b83ffff */
.L_x_66:
[----:B------:R-:W-:Y:S01]  /*39f0*/  UIADD3 UR12, UPT, UPT, UR12, 0x1, URZ ;  /* 0x000000010c0c7890 */ /* 0x000fe2000fffe0ff */
[C---:B------:R-:W-:Y:S01]  /*3a00*/  ISETP.NE.AND P0, PT, R10.reuse, 0x2, PT ;  /* 0x000000020a00780c */ /* 0x040fe20003f05270 */
[----:B------:R-:W-:Y:S02]  /*3a10*/  UIADD3 UR14, UPT, UPT, UR14, 0x140, URZ ;  /* 0x000001400e0e7890 */ /* 0x000fe4000fffe0ff */
[----:B------:R-:W-:Y:S01]  /*3a20*/  UISETP.NE.AND UP0, UPT, UR12, 0x4, UPT ;  /* 0x000000040c00788c */ /* 0x000fe2000bf05270 */
[----:B-12---:R-:W-:Y:S02]  /*3a30*/  SEL R0, RZ, 0x1, P0 ;  /* 0x00000001ff007807 */ /* 0x006fe40000000000 */
[----:B------:R-:W-:Y:S01]  /*3a40*/  SEL R10, R10, RZ, P0 ;  /* 0x000000ff0a0a7207 */ /* 0x000fe20000000000 */
[----:B------:R-:W-:Y:S01]  /*3a50*/  USEL UR5, URZ, 0x1, UP0 ;  /* 0x00000001ff057887 */ /* 0x000fe20008000000 */
[----:B------:R-:W-:Y:S01]  /*3a60*/  LOP3.LUT R9, R9, R0, RZ, 0x3c, !PT ;  /* 0x0000000009097212 */ /* 0x000fe200078e3cff */
[----:B------:R-:W-:Y:S01]  /*3a70*/  USEL UR12, UR12, URZ, UP0 ;  /* 0x000000ff0c0c7287 */ /* 0x000fe20008000000 */
[----:B------:R1:W-:Y:S03]  /*3a80*/  UTCBAR [UR14], URZ ;  /* 0x000000ff0e0073e9 */ /* 0x0003e600080000ff */
[----:B------:R-:W-:Y:S01]  /*3a90*/  LOP3.LUT R11, R11, UR5, RZ, 0x3c, !PT ;  /* 0x000000050b0b7c12 */ /* 0x000fe2000f8e3cff */
[----:B------:R-:W-:Y:S07]  /*3aa0*/  @P1 BRA `(.L_x_70) ;  /* 0xfffffff800c81947 */ /* 0x000fee000383ffff */
[----:B------:R-:W2:Y:S01]  /*3ab0*/  S2UR UR4, SR_CgaCtaId ;  /* 0x00000000000479c3 */ /* 0x000ea20000008800 */
[----:B------:R-:W-:Y:S01]  /*3ac0*/  ELECT P0, URZ, PT ;  /* 0x0000000000ff782f */ /* 0x000fe20003800000 */
[----:B------:R-:W-:Y:S01]  /*3ad0*/  IMAD.MOV.U32 R0, RZ, RZ, 0x1 ;  /* 0x00000001ff007424 */ /* 0x000fe200078e00ff */
[----:B------:R-:W-:Y:S01]  /*3ae0*/  UIADD3 UR9, UPT, UPT, UR9, 0x160, URZ ;  /* 0x0000016009097890 */ /* 0x000fe2000fffe0ff */
[----:B------:R-:W-:Y:S01]  /*3af0*/  SHF.L.U32 R2, R11, 0x1f, RZ ;  /* 0x0000001f0b027819 */ /* 0x000fe200000006ff */
[----:B------:R-:W-:-:S03]  /*3b00*/  UMOV UR5, 0x40 ;  /* 0x0000004000057882 */ /* 0x000fc60000000000 */
[----:B------:R-:W-:Y:S01]  /*3b10*/  UVIRTCOUNT.DEALLOC.SMPOOL 0x80 ;  /* 0x000000800000784c */ /* 0x000fe20000000000 */
[----:B--2---:R-:W-:Y:S02]  /*3b20*/  ULEA UR4, UR4, UR5, 0x18 ;  /* 0x0000000504047291 */ /* 0x004fe4000f8ec0ff */
[----:B------:R-:W-:-:S07]  /*3b30*/  ULEA UR5, UR12, UR9, 0x3 ;  /* 0x000000090c057291 */ /* 0x000fce000f8e18ff */
[----:B------:R2:W-:Y:S02]  /*3b40*/  @P0 STS.U8 [UR4+0x1c], R0 ;  /* 0x00001c00ff000988 */ /* 0x0005e40008000004 */
[----:B------:R-:W3:Y:S02]  /*3b50*/  SYNCS.PHASECHK.TRANS64.TRYWAIT P0, [UR5], R2 ;  /* 0x00000002ff0075a7 */ /* 0x000ee40008001105 */
[----:B--23--:R-:W-:Y:S05]  /*3b60*/  @!P0 BRA `(.L_x_71) ;  /* 0x0000005000988947 */ /* 0x00cfea0003800000 */
.L_x_173:
[----:B------:R-:W-:-:S04]  /*3b70*/  UIADD3 UR6, UPT, UPT, UR12, 0x1, URZ ;  /* 0x000000010c067890 */ /* 0x000fc8000fffe0ff */
[----:B------:R-:W-:-:S04]  /*3b80*/  UISETP.NE.AND UP0, UPT, UR6, 0x4, UPT ;  /* 0x000000040600788c */ /* 0x000fc8000bf05270 */
[----:B------:R-:W-:Y:S02]  /*3b90*/  USEL UR7, URZ, 0x1, UP0 ;  /* 0x00000001ff077887 */ /* 0x000fe40008000000 */
[----:B------:R-:W-:-:S04]  /*3ba0*/  USEL UR6, UR6, URZ, UP0 ;  /* 0x000000ff06067287 */ /* 0x000fc80008000000 */
[----:B------:R-:W-:Y:S01]  /*3bb0*/  ULEA UR5, UR6, UR9, 0x3 ;  /* 0x0000000906057291 */ /* 0x000fe2000f8e18ff */
[----:B--2---:R-:W-:-:S04]  /*3bc0*/  LOP3.LUT R2, R11, UR7, RZ, 0x3c, !PT ;  /* 0x000000070b027c12 */ /* 0x004fc8000f8e3cff */
[----:B------:R-:W-:-:S04]  /*3bd0*/  SHF.L.U32 R3, R2, 0x1f, RZ ;  /* 0x0000001f02037819 */ /* 0x000fc800000006ff */
[----:B------:R-:W2:Y:S02]  /*3be0*/  SYNCS.PHASECHK.TRANS64.TRYWAIT P0, [UR5], R3 ;  /* 0x00000003ff0075a7 */ /* 0x000ea40008001105 */
[----:B--2---:R-:W-:Y:S05]  /*3bf0*/  @!P0 BRA `(.L_x_72) ;  /* 0x00000050008c8947 */ /* 0x004fea0003800000 */
.L_x_175:
[----:B------:R-:W-:-:S04]  /*3c00*/  UIADD3 UR6, UPT, UPT, UR6, 0x1, URZ ;  /* 0x0000000106067890 */ /* 0x000fc8000fffe0ff */
[----:B------:R-:W-:-:S04]  /*3c10*/  UISETP.NE.AND UP0, UPT, UR6, 0x4, UPT ;  /* 0x000000040600788c */ /* 0x000fc8000bf05270 */
[----:B------:R-:W-:Y:S02]  /*3c20*/  USEL UR7, URZ, 0x1, UP0 ;  /* 0x00000001ff077887 */ /* 0x000fe40008000000 */
[----:B------:R-:W-:-:S04]  /*3c30*/  USEL UR6, UR6, URZ, UP0 ;  /* 0x000000ff06067287 */ /* 0x000fc80008000000 */
[----:B------:R-:W-:Y:S01]  /*3c40*/  ULEA UR5, UR6, UR9, 0x3 ;  /* 0x0000000906057291 */ /* 0x000fe2000f8e18ff */
[----:B------:R-:W-:-:S04]  /*3c50*/  LOP3.LUT R2, R2, UR7, RZ, 0x3c, !PT ;  /* 0x0000000702027c12 */ /* 0x000fc8000f8e3cff */
[----:B--2---:R-:W-:-:S04]  /*3c60*/  SHF.L.U32 R3, R2, 0x1f, RZ ;  /* 0x0000001f02037819 */ /* 0x004fc800000006ff */
[----:B------:R-:W2:Y:S02]  /*3c70*/  SYNCS.PHASECHK.TRANS64.TRYWAIT P0, [UR5], R3 ;  /* 0x00000003ff0075a7 */ /* 0x000ea40008001105 */
[----:B--2---:R-:W-:Y:S05]  /*3c80*/  @!P0 BRA `(.L_x_73) ;  /* 0x0000005000808947 */ /* 0x004fea0003800000 */
.L_x_177:
[----:B------:R-:W-:-:S04]  /*3c90*/  UIADD3 UR6, UPT, UPT, UR6, 0x1, URZ ;  /* 0x0000000106067890 */ /* 0x000fc8000fffe0ff */
[----:B------:R-:W-:-:S04]  /*3ca0*/  UISETP.NE.AND UP0, UPT, UR6, 0x4, UPT ;  /* 0x000000040600788c */ /* 0x000fc8000bf05270 */
[----:B------:R-:W-:Y:S02]  /*3cb0*/  USEL UR5, URZ, 0x1, UP0 ;  /* 0x00000001ff057887 */ /* 0x000fe40008000000 */
[----:B------:R-:W-:-:S04]  /*3cc0*/  USEL UR6, UR6, URZ, UP0 ;  /* 0x000000ff06067287 */ /* 0x000fc80008000000 */
[----:B------:R-:W-:Y:S01]  /*3cd0*/  ULEA UR6, UR6, UR9, 0x3 ;  /* 0x0000000906067291 */ /* 0x000fe2000f8e18ff */
[----:B------:R-:W-:-:S04]  /*3ce0*/  LOP3.LUT R2, R2, UR5, RZ, 0x3c, !PT ;  /* 0x0000000502027c12 */ /* 0x000fc8000f8e3cff */
[----:B------:R-:W-:-:S04]  /*3cf0*/  SHF.L.U32 R2, R2, 0x1f, RZ ;  /* 0x0000001f02027819 */ /* 0x000fc800000006ff */
[----:B------:R-:W3:Y:S02]  /*3d00*/  SYNCS.PHASECHK.TRANS64.TRYWAIT P0, [UR6], R2 ;  /* 0x00000002ff0075a7 */ /* 0x000ee40008001106 */
[----:B---3--:R-:W-:Y:S05]  /*3d10*/  @!P0 BRA `(.L_x_74) ;  /* 0x0000005000748947 */ /* 0x008fea0003800000 */
.L_x_179:
[----:B------:R-:W-:Y:S01]  /*3d20*/  NOP ;  /* 0x0000000000007918 */ /* 0x000fe20000000000 */
[----:B--2---:R-:W2:Y:S01]  /*3d30*/  LDS R0, [UR4+0x14] ;  /* 0x00001404ff007984 */ /* 0x004ea20008000800 */
[----:B------:R-:W-:Y:S01]  /*3d40*/  ULOP3.LUT UR6, UR13, 0xffff, URZ, 0xc0, !UPT ;  /* 0x0000ffff0d067892 */ /* 0x000fe2000f8ec0ff */
[----:B------:R-:W-:Y:S01]  /*3d50*/  UMOV UR8, 0xffff ;  /* 0x0000ffff00087882 */ /* 0x000fe20000000000 */
[----:B------:R-:W-:Y:S02]  /*3d60*/  UMOV UR5, 0x1 ;  /* 0x0000000100057882 */ /* 0x000fe40000000000 */
[----:B------:R-:W-:-:S04]  /*3d70*/  USHF.R.U32.HI UR6, URZ, 0x5, UR6 ;  /* 0x00000005ff067899 */ /* 0x000fc80008011606 */
[----:B------:R-:W-:Y:S02]  /*3d80*/  USHF.L.U32 UR8, UR8, UR6, URZ ;  /* 0x0000000608087299 */ /* 0x000fe400080006ff */
[----:B------:R-:W-:-:S04]  /*3d90*/  USHF.L.U32 UR5, UR5, UR6, URZ ;  /* 0x0000000605057299 */ /* 0x000fc800080006ff */
[----:B--2---:R-:W-:-:S04]  /*3da0*/  LOP3.LUT R0, R0, UR8, RZ, 0xc0, !PT ;  /* 0x0000000800007c12 */ /* 0x004fc8000f8ec0ff */
[----:B------:R-:W-:-:S13]  /*3db0*/  ISETP.NE.AND P0, PT, R0, UR8, PT ;  /* 0x0000000800007c0c */ /* 0x000fda000bf05270 */
[----:B------:R-:W-:Y:S05]  /*3dc0*/  @P0 BRA `(.L_x_75) ;  /* 0x0000000000580947 */ /* 0x000fea0003800000 */
[----:B------:R-:W2:Y:S02]  /*3dd0*/  LDS R0, [UR4+0x18] ;  /* 0x00001804ff007984 */ /* 0x000ea40008000800 */
[----:B--2---:R-:W-:-:S04]  /*3de0*/  LOP3.LUT R0, R0, UR5, RZ, 0xc0, !PT ;  /* 0x0000000500007c12 */ /* 0x004fc8000f8ec0ff */
[----:B------:R-:W-:-:S13]  /*3df0*/  ISETP.NE.AND P0, PT, R0, UR5, PT ;  /* 0x0000000500007c0c */ /* 0x000fda000bf05270 */
[----:B------:R-:W-:Y:S05]  /*3e00*/  @P0 BRA `(.L_x_76) ;  /* 0x00000000003c0947 */ /* 0x000fea0003800000 */
[----:B------:R-:W2:Y:S01]  /*3e10*/  S2R R2, SR_LANEID ;  /* 0x0000000000027919 */ /* 0x000ea20000000000 */
[----:B------:R-:W-:Y:S01]  /*3e20*/  ULOP3.LUT UR8, URZ, UR8, URZ, 0x33, !UPT ;  /* 0x00000008ff087292 */ /* 0x000fe2000f8e33ff */
[----:B------:R-:W-:Y:S02]  /*3e30*/  VOTEU.ANY UR7, UPT, PT ;  /* 0x0000000000077886 */ /* 0x000fe400038e0100 */
[----:B------:R-:W-:-:S03]  /*3e40*/  UFLO.U32 UR7, UR7 ;  /* 0x00000007000772bd */ /* 0x000fc600080e0000 */
[----:B------:R-:W-:-:S04]  /*3e50*/  IMAD.U32 R0, RZ, RZ, UR8 ;  /* 0x00000008ff007e24 */ /* 0x000fc8000f8e00ff */
[----:B------:R3:W1:Y:S02]  /*3e60*/  REDUX UR6, R0 ;  /* 0x00000000000673c4 */ /* 0x0006640000000000 */
[----:B------:R1:W-:Y:S01]  /*3e70*/  UTCATOMSWS.AND URZ, UR8 ;  /* 0x0000000800ff79e3 */ /* 0x0003e20008000000 */
[----:B--2---:R-:W-:Y:S02]  /*3e80*/  ISETP.EQ.U32.AND P0, PT, R2, UR7, PT ;  /* 0x0000000702007c0c */ /* 0x004fe4000bf02070 */
[----:B---3--:R-:W-:Y:S02]  /*3e90*/  LOP3.LUT R0, RZ, UR5, RZ, 0x33, !PT ;  /* 0x00000005ff007c12 */ /* 0x008fe4000f8e33ff */
[----:B-1----:R-:W-:Y:S02]  /*3ea0*/  MOV R2, UR6 ;  /* 0x0000000600027c02 */ /* 0x002fe40008000f00 */
[----:B------:R-:W1:Y:S07]  /*3eb0*/  REDUX UR5, R0 ;  /* 0x00000000000573c4 */ /* 0x000e6e0000000000 */
[----:B------:R2:W-:Y:S01]  /*3ec0*/  @P0 ATOMS.AND RZ, [UR4+0x14], R2 ;  /* 0x00001402ffff098c */ /* 0x0005e2000a800004 */
[----:B-1----:R-:W-:-:S05]  /*3ed0*/  IMAD.U32 R0, RZ, RZ, UR5 ;  /* 0x00000005ff007e24 */ /* 0x002fca000f8e00ff */
[----:B------:R2:W-:Y:S01]  /*3ee0*/  @P0 ATOMS.AND RZ, [UR4+0x18], R0 ;  /* 0x00001800ffff098c */ /* 0x0005e2000a800004 */
[----:B------:R-:W-:Y:S05]  /*3ef0*/  BRA `(.L_x_77) ;  /* 0x0000000000147947 */ /* 0x000fea0003800000 */
.L_x_76:
[----:B------:R-:W-:Y:S02]  /*3f00*/  MOV R2, 0x3f20 ;  /* 0x00003f2000027802 */ /* 0x000fe40000000f00 */
[----:B-1--45:R-:W-:Y:S05]  /*3f10*/  CALL.REL.NOINC `($__internal_0_$__cuda_sm10x_tcgen05_guardrail_trap_col_being_dealloced_not_returned_by_alloc) ;  /* 0x0000005400187944 */ /* 0x032fea0003c00000 */
[----:B------:R-:W-:Y:S05]  /*3f20*/  BRA `(.L_x_77) ;  /* 0x0000000000087947 */ /* 0x000fea0003800000 */
.L_x_75:
[----:B------:R-:W-:Y:S02]  /*3f30*/  MOV R2, 0x3f50 ;  /* 0x00003f5000027802 */ /* 0x000fe40000000f00 */
[----:B-1--45:R-:W-:Y:S05]  /*3f40*/  CALL.REL.NOINC `($__internal_2_$__cuda_sm10x_tcgen05_guardrail_trap_unallocated_columns_being_dealloced) ;  /* 0x0000005400247944 */ /* 0x032fea0003c00000 */
.L_x_77:
[----:B------:R-:W-:Y:S01]  /*3f50*/  NOP ;  /* 0x0000000000007918 */ /* 0x000fe20000000000 */
[----:B------:R-:W-:Y:S05]  /*3f60*/  EXIT ;  /* 0x000000000000794d */ /* 0x000fea0003800000 */
.L_x_59:
[----:B------:R-:W-:-:S09]  /*3f70*/  UISETP.NE.OR UP2, UPT, UR8, 0x3, !UP2 ;  /* 0x000000030800788c */ /* 0x000fd2000d745670 */
[----:B------:R-:W-:Y:S05]  /*3f80*/  BRA.U UP2, `(.L_x_78) ;  /* 0x0000000d02a47547 */ /* 0x000fea000b800000 */
[----:B------:R-:W1:Y:S01]  /*3f90*/  LDC R0, c[0x0][0xb30] ;  /* 0x0002cc00ff007b82 */ /* 0x000e620000000800 */
[----:B------:R-:W2:Y:S01]  /*3fa0*/  LDCU.64 UR8, c[0x0][0x888] ;  /* 0x00011100ff0877ac */ /* 0x000ea20008000a00 */
[----:B------:R-:W-:Y:S02]  /*3fb0*/  HFMA2 R27, -RZ, RZ, 0, 0 ;  /* 0x00000000ff1b7431 */ /* 0x000fe400000001ff */
[----:B------:R-:W-:Y:S01]  /*3fc0*/  IMAD.MOV.U32 R29, RZ, RZ, 0x1 ;  /* 0x00000001ff1d7424 */ /* 0x000fe200078e00ff */
[----:B------:R-:W-:Y:S01]  /*3fd0*/  MOV R25, 0x2000 ;  /* 0x0000200000197802 */ /* 0x000fe20000000f00 */
[----:B------:R-:W4:Y:S01]  /*3fe0*/  LDCU.64 UR4, c[0x0][0x890] ;  /* 0x00011200ff0477ac */ /* 0x000f220008000a00 */
[----:B------:R-:W-:Y:S01]  /*3ff0*/  IMAD.MOV.U32 R28, RZ, RZ, RZ ;  /* 0x000000ffff1c7224 */ /* 0x000fe200078e00ff */
[----:B------:R-:W3:Y:S01]  /*4000*/  LDC R24, c[0x0][0x370] ;  /* 0x0000dc00ff187b82 */ /* 0x000ee20000000800 */
[----:B------:R-:W-:Y:S01]  /*4010*/  UMOV UR7, 0x400 ;  /* 0x0000040000077882 */ /* 0x000fe20000000000 */
[----:B------:R-:W-:-:S02]  /*4020*/  UPLOP3.LUT UP1, UPT, UPT, UPT, UPT, 0x40, 0x4 ;  /* 0x000000000004789c */ /* 0x000fc40003f2e870 */
[----:B------:R-:W-:-:S04]  /*4030*/  ULEA UR7, UR37, UR7, 0x18 ;  /* 0x0000000725077291 */ /* 0x000fc8000f8ec0ff */
[----:B------:R-:W3:Y:S01]  /*4040*/  LDC R3, c[0x0][0xb0c] ;  /* 0x0002c300ff037b82 */ /* 0x000ee20000000800 */
[----:B------:R-:W-:Y:S02]  /*4050*/  UIADD3 UR13, UPT, UPT, UR7, 0xf0, URZ ;  /* 0x000000f0070d7890 */ /* 0x000fe4000fffe0ff */
[----:B--2---:R-:W-:Y:S02]  /*4060*/  UISETP.NE.U32.AND UP2, UPT, UR8, URZ, UPT ;  /* 0x000000ff0800728c */ /* 0x004fe4000bf45070 */
[----:B------:R-:W-:Y:S02]  /*4070*/  UIADD3 UR25, UPT, UPT, UR7, 0xe0, URZ ;  /* 0x000000e007197890 */ /* 0x000fe4000fffe0ff */
[----:B----4-:R-:W-:Y:S01]  /*4080*/  UISETP.NE.U32.AND UP3, UPT, UR4, URZ, UPT ;  /* 0x000000ff0400728c */ /* 0x010fe2000bf65070 */
[----:B------:R-:W2:Y:S01]  /*4090*/  LDC R18, c[0x0][0xb20] ;  /* 0x0002c800ff127b82 */ /* 0x000ea20000000800 */
[----:B-1----:R-:W-:Y:S01]  /*40a0*/  ISETP.NE.AND P1, PT, R0, 0x1, PT ;  /* 0x000000010000780c */ /* 0x002fe20003f25270 */
[----:B------:R-:W-:-:S02]  /*40b0*/  UISETP.NE.AND.EX UP2, UPT, UR9, URZ, UPT, UP2 ;  /* 0x000000ff0900728c */ /* 0x000fc4000bf45320 */
[----:B------:R-:W-:Y:S02]  /*40c0*/  UIADD3 UR17, UPT, UPT, UR7, 0xe8, URZ ;  /* 0x000000e807117890 */ /* 0x000fe4000fffe0ff */
[----:B------:R-:W-:Y:S02]  /*40d0*/  UPRMT UR13, UR37, 0x654, UR13 ;  /* 0x00000654250d7896 */ /* 0x000fe4000800000d */
[----:B------:R-:W1:Y:S01]  /*40e0*/  LDC.64 R30, c[0x0][0x348] ;  /* 0x0000d200ff1e7b82 */ /* 0x000e620000000a00 */
[----:B------:R-:W-:-:S07]  /*40f0*/  UISETP.NE.AND.EX UP3, UPT, UR5, URZ, UPT, UP3 ;  /* 0x000000ff0500728c */ /* 0x000fce000bf65330 */
[----:B------:R-:W4:Y:S08]  /*4100*/  LDC.64 R16, c[0x0][0xb10] ;  /* 0x0002c400ff107b82 */ /* 0x000f300000000a00 */
[----:B------:R-:W1:Y:S08]  /*4110*/  LDC.64 R6, c[0x0][0xb18] ;  /* 0x0002c600ff067b82 */ /* 0x000e700000000a00 */
[----:B------:R-:W1:Y:S08]  /*4120*/  LDC.64 R4, c[0x0][0xb28] ;  /* 0x0002ca00ff047b82 */ /* 0x000e700000000a00 */
[----:B--23--:R-:W1:Y:S02]  /*4130*/  LDC R19, c[0x0][0x374] ;  /* 0x0000dd00ff137b82 */ /* 0x00ce640000000800 */
.L_x_88:
[C---:B------:R-:W-:Y:S02]  /*4140*/  LEA R0, R28.reuse, UR7, 0x3 ;  /* 0x000000071c007c11 */ /* 0x040fe4000f8e18ff */
[----:B------:R-:W-:Y:S02]  /*4150*/  SHF.L.U32 R2, R27, 0x1f, RZ ;  /* 0x0000001f1b027819 */ /* 0x000fe400000006ff */
[----:B------:R-:W-:Y:S02]  /*4160*/  LEA R20, R28, UR7, 0x4 ;  /* 0x000000071c147c11 */ /* 0x000fe4000f8e20ff */
[----:B--2---:R-:W2:Y:S02]  /*4170*/  SYNCS.PHASECHK.TRANS64.TRYWAIT P0, [R0+URZ+0x120], R2 ;  /* 0x00012002000075a7 */ /* 0x004ea400080011ff */
[----:B--2---:R-:W-:Y:S05]  /*4180*/  @!P0 BRA `(.L_x_79) ;  /* 0x0000004c00708947 */ /* 0x004fea0003800000 */
.L_x_180:
[----:B------:R-:W-:Y:S01]  /*4190*/  ISETP.GE.AND P0, PT, R37, 0x1, PT ;  /* 0x000000012500780c */ /* 0x000fe20003f06270 */
[----:B------:R-:W3:Y:S01]  /*41a0*/  LDS.128 R20, [R20+0x1b0] ;  /* 0x0001b00014147984 */ /* 0x000ee20000000c00 */
[----:B--2---:R-:W-:Y:S01]  /*41b0*/  VIADD R0, R0, 0x130 ;  /* 0x0000013000007836 */ /* 0x004fe20000000000 */
[----:B------:R-:W-:Y:S01]  /*41c0*/  @!PT LDS RZ, [RZ] ;  /* 0x00000000fffff984 */ /* 0x000fe20000000800 */
[----:B------:R-:W-:Y:S01]  /*41d0*/  @!PT LDS RZ, [RZ] ;  /* 0x00000000fffff984 */ /* 0x000fe20000000800 */
[----:B------:R-:W-:Y:S01]  /*41e0*/  @!PT LDS RZ, [RZ] ;  /* 0x00000000fffff984 */ /* 0x000fe20000000800 */
[----:B------:R-:W-:Y:S01]  /*41f0*/  @!PT LDS RZ, [RZ] ;  /* 0x00000000fffff984 */ /* 0x000fe20000000800 */
[----:B------:R2:W-:Y:S06]  /*4200*/  MEMBAR.ALL.CTA ;  /* 0x0000000000007992 */ /* 0x0005ec0000008000 */
[----:B--2---:R-:W2:Y:S01]  /*4210*/  FENCE.VIEW.ASYNC.S ;  /* 0x00000000000073c6 */ /* 0x004ea20000000000 */
[----:B------:R-:W-:Y:S04]  /*4220*/  PRMT R0, RZ, 0x654, R0 ;  /* 0x00000654ff007816 */ /* 0x000fe80000000000 */
[----:B--2---:R2:W-:Y:S01]  /*4230*/  SYNCS.ARRIVE.TRANS64.RED.A1T0 RZ, [R0+URZ], RZ ;  /* 0x000000ff00ff79a7 */ /* 0x0045e200081004ff */
[----:B---3--:R-:W-:Y:S11]  /*4240*/  LOP3.LUT P3, RZ, R22, 0x1, RZ, 0xc0, !PT ;  /* 0x0000000116ff7812 */ /* 0x008ff6000786c0ff */
[----:B------:R-:W-:Y:S02]  /*4250*/  @!UPT UIADD3 URZ, UPT, UPT, URZ, URZ, URZ ;  /* 0x000000fffffff290 */ /* 0x000fe4000fffe0ff */
[----:B------:R-:W-:Y:S02]  /*4260*/  @P3 MOV R11, R20 ;  /* 0x00000014000b3202 */ /* 0x000fe40000000f00 */
[----:B------:R-:W-:Y:S01]  /*4270*/  @P3 LOP3.LUT R10, R21, 0xffff, RZ, 0xc0, !PT ;  /* 0x0000ffff150a3812 */ /* 0x000fe200078ec0ff */
[----:B--2---:R-:W-:Y:S06]  /*4280*/  @!P0 BRA `(.L_x_80) ;  /* 0x0000000000a48947 */ /* 0x004fec0003800000 */
[-C--:B-1----:R-:W-:Y:S01]  /*4290*/  IMAD.HI.U32 R0, R19, R7.reuse, RZ ;  /* 0x0000000713007227 */ /* 0x082fe200078e00ff */
[----:B------:R-:W-:Y:S02]  /*42a0*/  ISETP.NE.AND P0, PT, R6, 0x1, PT ;  /* 0x000000010600780c */ /* 0x000fe40003f05270 */
[----:B------:R-:W-:Y:S01]  /*42b0*/  ISETP.NE.AND P2, PT, R37, 0x1, PT ;  /* 0x000000012500780c */ /* 0x000fe20003f45270 */
[----:B----4-:R-:W-:Y:S01]  /*42c0*/  IMAD.HI.U32 R9, R24, R16, RZ ;  /* 0x0000001018097227 */ /* 0x010fe200078e00ff */
[----:B------:R-:W-:Y:S02]  /*42d0*/  SHF.R.U32.HI R0, RZ, R18, R0 ;  /* 0x00000012ff007219 */ /* 0x000fe40000011600 */
[----:B------:R-:W-:Y:S01]  /*42e0*/  ISETP.NE.AND P4, PT, R3, 0x1, PT ;  /* 0x000000010300780c */ /* 0x000fe20003f85270 */
[----:B------:R-:W-:Y:S01]  /*42f0*/  IMAD.HI.U32 R13, R10, R7, RZ ;  /* 0x000000070a0d7227 */ /* 0x000fe200078e00ff */
[----:B------:R-:W-:Y:S02]  /*4300*/  SHF.R.U32.HI R9, RZ, R17, R9 ;  /* 0x00000011ff097219 */ /* 0x000fe40000011609 */
[----:B------:R-:W-:Y:S01]  /*4310*/  SEL R0, R19, R0, !P0 ;  /* 0x0000000013007207 */ /* 0x000fe20004000000 */
[----:B------:R-:W-:Y:S01]  /*4320*/  IMAD.HI.U32 R12, R11, R16, RZ ;  /* 0x000000100b0c7227 */ /* 0x000fe200078e00ff */
[----:B------:R-:W-:Y:S03]  /*4330*/  SEL R9, R24, R9, !P4 ;  /* 0x0000000918097207 */ /* 0x000fe60006000000 */
[-C--:B------:R-:W-:Y:S01]  /*4340*/  IMAD.HI.U32 R8, R0, R4.reuse, RZ ;  /* 0x0000000400087227 */ /* 0x080fe200078e00ff */
[----:B------:R-:W-:Y:S03]  /*4350*/  SHF.R.U32.HI R12, RZ, R17, R12 ;  /* 0x00000011ff0c7219 */ /* 0x000fe6000001160c */
[----:B------:R-:W-:Y:S01]  /*4360*/  IMAD.HI.U32 R2, R9, R4, RZ ;  /* 0x0000000409027227 */ /* 0x000fe200078e00ff */
[-C--:B------:R-:W-:Y:S02]  /*4370*/  @P2 SHF.R.U32.HI R0, RZ, R5.reuse, R8 ;  /* 0x00000005ff002219 */ /* 0x080fe40000011608 */
[----:B------:R-:W-:Y:S02]  /*4380*/  SHF.R.U32.HI R8, RZ, R18, R13 ;  /* 0x00000012ff087219 */ /* 0x000fe4000001160d */
[----:B------:R-:W-:Y:S01]  /*4390*/  @P2 SHF.R.U32.HI R9, RZ, R5, R2 ;  /* 0x00000005ff092219 */ /* 0x000fe20000011602 */
[----:B------:R-:W-:Y:S01]  /*43a0*/  IMAD R0, R37, R0, RZ ;  /* 0x0000000025007224 */ /* 0x000fe200078e02ff */
[----:B------:R-:W-:Y:S02]  /*43b0*/  SEL R8, R10, R8, !P0 ;  /* 0x000000080a087207 */ /* 0x000fe40004000000 */
[----:B------:R-:W-:Y:S01]  /*43c0*/  SEL R2, R11, R12, !P4 ;  /* 0x0000000c0b027207 */ /* 0x000fe20006000000 */
[C---:B------:R-:W-:Y:S01]  /*43d0*/  IMAD R12, R37.reuse, R9, RZ ;  /* 0x00000009250c7224 */ /* 0x040fe200078e02ff */
[C---:B------:R-:W-:Y:S01]  /*43e0*/  ISETP.GE.AND P0, PT, R8.reuse, R0, PT ;  /* 0x000000000800720c */ /* 0x040fe20003f06270 */
[----:B------:R-:W-:Y:S03]  /*43f0*/  IMAD.HI.U32 R0, R8, R4, RZ ;  /* 0x0000000408007227 */ /* 0x000fe600078e00ff */
[----:B------:R-:W-:Y:S02]  /*4400*/  ISETP.GE.OR P0, PT, R2, R12, P0 ;  /* 0x0000000c0200720c */ /* 0x000fe40000706670 */
[-C--:B------:R-:W-:Y:S04]  /*4410*/  SHF.R.U32.HI R0, RZ, R5.reuse, R0 ;  /* 0x00000005ff007219 */ /* 0x080fe80000011600 */
[----:B------:R-:W-:Y:S05]  /*4420*/  SEL R13, R8, R0, !P2 ;  /* 0x00000000080d7207 */ /* 0x000fea0005000000 */
[----:B------:R-:W-:Y:S02]  /*4430*/  IMAD.MOV R12, RZ, RZ, -R13 ;  /* 0x000000ffff0c7224 */ /* 0x000fe400078e0a0d */
[C---:B------:R-:W-:Y:S04]  /*4440*/  @!P0 IMAD.HI.U32 R0, R2.reuse, R4, RZ ;  /* 0x0000000402008227 */ /* 0x040fe800078e00ff */
[----:B------:R-:W-:Y:S01]  /*4450*/  IMAD R12, R37, R12, R8 ;  /* 0x0000000c250c7224 */ /* 0x000fe200078e0208 */
[----:B------:R-:W-:Y:S04]  /*4460*/  @!P0 SHF.R.U32.HI R0, RZ, R5, R0 ;  /* 0x00000005ff008219 */ /* 0x000fe80000011600 */
[----:B------:R-:W-:Y:S04]  /*4470*/  @!P0 SEL R0, R2, R0, !P2 ;  /* 0x0000000002008207 */ /* 0x000fe80005000000 */
[----:B------:R-:W-:Y:S01]  /*4480*/  @!P0 IADD3 R13, PT, PT, R13, -R0, RZ ;  /* 0x800000000d0d8210 */ /* 0x000fe20007ffe0ff */
[----:B------:R-:W-:Y:S01]  /*4490*/  @!P0 IMAD R0, R9, R12, R0 ;  /* 0x0000000c09008224 */ /* 0x000fe200078e0200 */
[----:B------:R-:W-:Y:S01]  /*44a0*/  IADD3 R9, PT, PT, -R8, RZ, RZ ;  /* 0x000000ff08097210 */ /* 0x000fe20007ffe1ff */
[--C-:B------:R-:W-:Y:S02]  /*44b0*/  IMAD.MOV R12, RZ, RZ, -R2.reuse ;  /* 0x000000ffff0c7224 */ /* 0x100fe400078e0a02 */
[----:B------:R-:W-:Y:S02]  /*44c0*/  @!P0 IMAD R8, R13, R37, R2 ;  /* 0x000000250d088224 */ /* 0x000fe400078e0202 */
[----:B------:R-:W-:Y:S02]  /*44d0*/  @!P0 IMAD.MOV.U32 R2, RZ, RZ, R0 ;  /* 0x000000ffff028224 */ /* 0x000fe400078e0000 */
[----:B------:R-:W-:Y:S02]  /*44e0*/  IMAD R11, R3, R12, R11 ;  /* 0x0000000c030b7224 */ /* 0x000fe400078e020b */
[----:B------:R-:W-:Y:S02]  /*44f0*/  IMAD R10, R6, R9, R10 ;  /* 0x00000009060a7224 */ /* 0x000fe400078e020a */
[----:B------:R-:W-:Y:S02]  /*4500*/  IMAD R11, R2, R3, R11 ;  /* 0x00000003020b7224 */ /* 0x000fe400078e020b */
[----:B------:R-:W-:Y:S02]  /*4510*/  IMAD R10, R8, R6, R10 ;  /* 0x00000006080a7224 */ /* 0x000fe400078e020a */
.L_x_80:
[----:B------:R-:W-:Y:S05]  /*4520*/  BRA.U UP1, `(.L_x_81) ;  /* 0x0000000101107547 */ /* 0x000fea000b800000 */
[----:B------:R-:W-:Y:S04]  /*4530*/  MOV R2, UR6 ;  /* 0x0000000600027c02 */ /* 0x000fe80008000f00 */
[----:B------:R-:W-:Y:S04]  /*4540*/  SHF.L.U32 R2, R2, 0x1f, RZ ;  /* 0x0000001f02027819 */ /* 0x000fe800000006ff */
[----:B------:R-:W2:Y:S02]  /*4550*/  SYNCS.PHASECHK.TRANS64.TRYWAIT P0, [UR7+0x118], R2 ;  /* 0x00011802ff0075a7 */ /* 0x000ea40008001107 */
[----:B--2---:R-:W-:Y:S05]  /*4560*/  @!P0 BRA `(.L_x_82) ;  /* 0x00000048008c8947 */ /* 0x004fea0003800000 */
.L_x_81:
[----:B------:R-:W-:Y:S02]  /*4570*/  R2UR UR27, R15 ;  /* 0x000000000f1b72ca */ /* 0x000fe400000e0000 */
[----:B------:R-:W-:Y:S02]  /*4580*/  R2UR UR26, R14 ;  /* 0x000000000e1a72ca */ /* 0x000fe400000e0000 */
[----:B------:R-:W-:Y:S02]  /*4590*/  ISETP.NE.U32.AND P2, PT, RZ, UR4, PT ;  /* 0x00000004ff007c0c */ /* 0x000fe4000bf45070 */
[----:B------:R-:W-:Y:S02]  /*45a0*/  SHF.L.U32 R14, R29, 0x1f, RZ ;  /* 0x0000001f1d0e7819 */ /* 0x000fe400000006ff */
[----:B------:R-:W-:Y:S05]  /*45b0*/  ISETP.NE.AND.EX P2, PT, RZ, UR5, PT, P2 ;  /* 0x00000005ff007c0c */ /* 0x000fea000bf45320 */
[----:B------:R-:W-:Y:S02]  /*45c0*/  USHF.L.U32 UR27, UR27, 0x7, URZ ;  /* 0x000000071b1b7899 */ /* 0x000fe400080006ff */
[----:B------:R-:W-:Y:S01]  /*45d0*/  UIMAD UR26, UR26, 0x60, URZ ;  /* 0x000000601a1a78a4 */ /* 0x000fe2000f8e02ff */
[----:B------:R-:W-:Y:S11]  /*45e0*/  BRA.U !UP3, `(.L_x_83) ;  /* 0x000000010b347547 */ /* 0x000ff6000b800000 */
[----:B------:R-:W-:Y:S01]  /*45f0*/  UPLOP3.LUT UP0, UPT, UPT, UPT, UP2, 0x80, 0x8 ;  /* 0x000000000008789c */ /* 0x000fe20003f0f020 */
[----:B--2---:R-:W-:Y:S02]  /*4600*/  HFMA2 R0, -RZ, RZ, 0, 5.9604644775390625e-08 ;  /* 0x00000001ff007431 */ /* 0x004fe400000001ff */
[----:B------:R-:W-:Y:S03]  /*4610*/  IMAD.MOV.U32 R88, RZ, RZ, 0x1 ;  /* 0x00000001ff587424 */ /* 0x000fe600078e00ff */
[----:B------:R-:W-:Y:S05]  /*4620*/  PLOP3.LUT P0, PT, PT, PT, UP0, 0x80, 0x8 ;  /* 0x000000000008781c */ /* 0x000fea0003f0f008 */
[----:B------:R-:W2:Y:S01]  /*4630*/  @UP0 LDCU.64 UR10, c[0x0][0x888] ;  /* 0x00011100ff0a07ac */ /* 0x000ea20008000a00 */
[----:B------:R-:W-:Y:S07]  /*4640*/  @UP0 UIMAD UR8, UR36, UR4, URZ ;  /* 0x00000004240802a4 */ /* 0x000fee000f8e02ff */
[----:B------:R-:W-:Y:S01]  /*4650*/  @!P0 PRMT R88, R0, 0x7610, R88 ;  /* 0x0000761000588816 */ /* 0x000fe20000000058 */
[----:B--2---:R-:W-:Y:S03]  /*4660*/  @UP0 UIMAD.WIDE UR10, UR8, 0x4, UR10 ;  /* 0x00000004080a08a5 */ /* 0x004fe6000f8e020a */
[----:B------:R-:W2:Y:S03]  /*4670*/  @!UP0 LDCU UR8, c[0x0][0x880] ;  /* 0x00011000ff0887ac */ /* 0x000ea60008000800 */
[----:B------:R-:W-:Y:S01]  /*4680*/  IMAD.U32 R8, RZ, RZ, UR10 ;  /* 0x0000000aff087e24 */ /* 0x000fe2000f8e00ff */
[----:B------:R-:W-:Y:S05]  /*4690*/  MOV R9, UR11 ;  /* 0x0000000b00097c02 */ /* 0x000fea0008000f00 */
[----:B-----5:R3:W5:Y:S02]  /*46a0*/  @P0 LDG.E R49, desc[UR46][R8.64] ;  /* 0x0000002e08310981 */ /* 0x020764000c1e1900 */
[----:B--23--:R-:W-:Y:S07]  /*46b0*/  @!P0 IMAD.U32 R49, RZ, RZ, UR8 ;  /* 0x00000008ff318e24 */ /* 0x00cfee000f8e00ff */
.L_x_83:
[----:B-----5:R-:W-:Y:S01]  /*46c0*/  @!P2 FSETP.EQ.AND P0, PT, R49, RZ, PT ;  /* 0x000000ff3100a20b */ /* 0x020fe20003f02000 */
[----:B------:R-:W-:Y:S01]  /*46d0*/  @!UPT UIADD3 URZ, UPT, UPT, URZ, URZ, URZ ;  /* 0x000000fffffff290 */ /* 0x000fe2000fffe0ff */
[----:B------:R-:W-:Y:S11]  /*46e0*/  @!P2 BRA `(.L_x_84) ;  /* 0x000000000014a947 */ /* 0x000ff60003800000 */
[----:B------:R-:W-:Y:S02]  /*46f0*/  LOP3.LUT P2, RZ, R88, 0xff, RZ, 0xc0, !PT ;  /* 0x000000ff58ff7812 */ /* 0x000fe4000784c0ff */
[----:B------:R-:W-:Y:S04]  /*4700*/  PLOP3.LUT P0, PT, PT, PT, UP0, 0x80, 0x8 ;  /* 0x000000000008781c */ /* 0x000fe80003f0f008 */
[----:B------:R-:W-:Y:S07]  /*4710*/  PLOP3.LUT P0, PT, P0, PT, PT, 0x8, 0x80 ;  /* 0x000000000080781c */ /* 0x000fee000070e170 */
[----:B------:R-:W-:Y:S11]  /*4720*/  @P2 FSETP.EQ.AND P0, PT, R49, RZ, PT ;  /* 0x000000ff3100220b */ /* 0x000ff60003f02000 */
[----:B------:R-:W-:Y:S02]  /*4730*/  @!UPT UIADD3 URZ, UPT, UPT, URZ, URZ, URZ ;  /* 0x000000fffffff290 */ /* 0x000fe4000fffe0ff */
.L_x_84:
[----:B------:R-:W3:Y:S01]  /*4740*/  SYNCS.PHASECHK.TRANS64.TRYWAIT P2, [UR7+0xf8], R14 ;  /* 0x0000f80eff0075a7 */ /* 0x000ee20008041107 */
[----:B------:R-:W-:Y:S04]  /*4750*/  ELECT P4, URZ, PT ;  /* 0x0000000000ff782f */ /* 0x000fe80003880000 */
[----:B------:R-:W-:Y:S11]  /*4760*/  PLOP3.LUT P4, PT, P0, P4, PT, 0xf2, 0x2f ;  /* 0x00000000002f781c */ /* 0x000ff60000789e72 */
[----:B------:R-:W-:Y:S02]  /*4770*/  @!UPT UIADD3 URZ, UPT, UPT, URZ, URZ, URZ ;  /* 0x000000fffffff290 */ /* 0x000fe4000fffe0ff */
[----:B-1----:R-:W-:Y:S05]  /*4780*/  @!P4 IADD3 R8, P0, PT, R30, 0x580, RZ ;  /* 0x000005801e08c810 */ /* 0x002fea0007f1e0ff */
[----:B--2---:R-:W-:Y:S01]  /*4790*/  @!P4 IMAD.X R2, RZ, RZ, R31, P0 ;  /* 0x000000ffff02c224 */ /* 0x004fe200000e061f */
[----:B---3--:R-:W-:Y:S07]  /*47a0*/  @!P2 BRA `(.L_x_85) ;  /* 0x000000480014a947 */ /* 0x008fee0003800000 */
.L_x_183:
[----:B------:R-:W-:Y:S01]  /*47b0*/  @!P4 R2UR UR8, R2 ;  /* 0x000000000208c2ca */ /* 0x000fe200000e0000 */
[----:B------:R-:W-:Y:S01]  /*47c0*/  VOTEU.ALL UP1, P4 ;  /* 0x0000000000ff7886 */ /* 0x000fe20002020000 */
[----:B------:R-:W-:Y:S01]  /*47d0*/  @!P4 R2UR UR9, R8 ;  /* 0x000000000809c2ca */ /* 0x000fe200000e0000 */
[----:B-1----:R-:W-:Y:S01]  /*47e0*/  @!P4 IMAD.MOV.U32 R0, RZ, RZ, 0x2000 ;  /* 0x00002000ff00c424 */ /* 0x002fe200078e00ff */
[----:B------:R-:W-:Y:S01]  /*47f0*/  UMOV UR10, 0x0 ;  /* 0x00000000000a7882 */ /* 0x000fe20000000000 */
[----:B------:R-:W-:Y:S01]  /*4800*/  UMOV UR11, 0x10000000 ;  /* 0x10000000000b7882 */ /* 0x000fe20000000000 */
[----:B------:R-:W-:Y:S01]  /*4810*/  @!UP1 UIADD3 UR24, UPT, UPT, UR7, 0x200, URZ ;  /* 0x0000020007189890 */ /* 0x000fe2000fffe0ff */
[----:B------:R-:W-:Y:S01]  /*4820*/  VOTEU.ALL UP1, P4 ;  /* 0x0000000000ff7886 */ /* 0x000fe20002020000 */
[----:B------:R-:W-:Y:S05]  /*4830*/  UMOV UR28, UR36 ;  /* 0x00000024001c7c82 */ /* 0x000fea0008000000 */
[----:B------:R-:W-:Y:S01]  /*4840*/  IMAD.U32 R9, RZ, RZ, UR8 ;  /* 0x00000008ff097e24 */ /* 0x000fe2000f8e00ff */
[----:B------:R-:W-:Y:S01]  /*4850*/  UPRMT UR8, UR37, 0x654, UR25 ;  /* 0x0000065425087896 */ /* 0x000fe20008000019 */
[----:B------:R-:W-:Y:S03]  /*4860*/  IMAD.U32 R8, RZ, RZ, UR9 ;  /* 0x00000009ff087e24 */ /* 0x000fe6000f8e00ff */
[----:B------:R-:W-:Y:S02]  /*4870*/  @!P4 R2UR UR15, R9 ;  /* 0x00000000090fc2ca */ /* 0x000fe400000e0000 */
[----:B------:R-:W-:Y:S02]  /*4880*/  @!P4 R2UR UR14, R8 ;  /* 0x00000000080ec2ca */ /* 0x000fe400000e0000 */
[----:B------:R-:W-:Y:S05]  /*4890*/  @!P4 IADD3 R8, P0, PT, R30, 0x580, RZ ;  /* 0x000005801e08c810 */ /* 0x000fea0007f1e0ff */
[----:B------:R-:W-:Y:S06]  /*48a0*/  @!P4 IMAD.X R2, RZ, RZ, R31, P0 ;  /* 0x000000ffff02c224 */ /* 0x000fec00000e061f */
[----:B------:R1:W-:Y:S01]  /*48b0*/  @!UP1 UTMALDG.3D [UR24], [UR14], desc[UR10] ;  /* 0x00000a180e0095b4 */ /* 0x0003e20008011000 */
[----:B------:R1:W-:Y:S01]  /*48c0*/  @!P4 SYNCS.ARRIVE.TRANS64.RED.A0TR RZ, [UR7+0xe0], R0 ;  /* 0x0000e000ffffc9a7 */ /* 0x0003e20008300407 */
[----:B------:R-:W-:Y:S01]  /*48d0*/  SYNCS.ARRIVE.TRANS64.RED.A1T0 RZ, [UR8], RZ ;  /* 0x000000ffffff79a7 */ /* 0x000fe20008100408 */
[----:B------:R-:W2:Y:S02]  /*48e0*/  SYNCS.PHASECHK.TRANS64.TRYWAIT P2, [UR7+0x100], R14 ;  /* 0x0001000eff0075a7 */ /* 0x000ea40008041107 */
[----:B-12---:R-:W-:Y:S05]  /*48f0*/  @!P2 BRA `(.L_x_86) ;  /* 0x0000004400d8a947 */ /* 0x006fea0003800000 */
.L_x_185:
[----:B------:R-:W2:Y:S01]  /*4900*/  LDC.64 R12, c[0x0][0xb18] ;  /* 0x0002c600ff0c7b82 */ /* 0x000ea20000000a00 */
[----:B------:R-:W-:Y:S01]  /*4910*/  @!P4 R2UR UR8, R2 ;  /* 0x000000000208c2ca */ /* 0x000fe200000e0000 */
[----:B------:R-:W-:Y:S01]  /*4920*/  VOTEU.ALL UP1, P4 ;  /* 0x0000000000ff7886 */ /* 0x000fe20002020000 */
[----:B------:R-:W-:Y:S01]  /*4930*/  @!P4 R2UR UR9, R8 ;  /* 0x000000000809c2ca */ /* 0x000fe200000e0000 */
[----:B-1----:R-:W-:Y:S01]  /*4940*/  @!P4 IMAD.MOV.U32 R0, RZ, RZ, 0x2000 ;  /* 0x00002000ff00c424 */ /* 0x002fe200078e00ff */
[----:B------:R-:W-:Y:S03]  /*4950*/  UMOV UR10, 0x0 ;  /* 0x00000000000a7882 */ /* 0x000fe60000000000 */
[----:B------:R-:W1:Y:S01]  /*4960*/  @!P1 LDC R2, c[0x0][0xb0c] ;  /* 0x0002c300ff029b82 */ /* 0x000e620000000800 */
[----:B------:R-:W-:Y:S01]  /*4970*/  @!UP1 UIADD3 UR18, UPT, UPT, UR26, 0x20, URZ ;  /* 0x000000201a129890 */ /* 0x000fe2000fffe0ff */
[----:B------:R-:W-:Y:S01]  /*4980*/  @P3 SHF.R.U32.HI R26, RZ, 0x10, R21 ;  /* 0x00000010ff1a3819 */ /* 0x000fe20000011615 */
[----:B------:R-:W-:Y:S01]  /*4990*/  @!UP1 UIADD3 UR16, UPT, UPT, UR7, 0x2200, URZ ;  /* 0x0000220007109890 */ /* 0x000fe2000fffe0ff */
[----:B------:R-:W-:Y:S01]  /*49a0*/  VIADD R28, R28, 0x1 ;  /* 0x000000011c1c7836 */ /* 0x000fe20000000000 */
[----:B------:R-:W-:Y:S01]  /*49b0*/  VOTEU.ALL UP1, P4 ;  /* 0x0000000000ff7886 */ /* 0x000fe20002020000 */
[----:B------:R-:W-:Y:S01]  /*49c0*/  UMOV UR11, 0x10000000 ;  /* 0x10000000000b7882 */ /* 0x000fe20000000000 */
[----:B------:R-:W-:Y:S01]  /*49d0*/  UMOV UR19, UR27 ;  /* 0x0000001b00137c82 */ /* 0x000fe20008000000 */
[----:B------:R-:W-:Y:S01]  /*49e0*/  IMAD.U32 R9, RZ, RZ, UR8 ;  /* 0x00000008ff097e24 */ /* 0x000fe2000f8e00ff */
[----:B------:R-:W-:Y:S01]  /*49f0*/  UMOV UR20, UR36 ;  /* 0x0000002400147c82 */ /* 0x000fe20008000000 */
[----:B------:R-:W-:Y:S01]  /*4a00*/  IMAD.U32 R8, RZ, RZ, UR9 ;  /* 0x00000009ff087e24 */ /* 0x000fe2000f8e00ff */
[----:B------:R-:W-:Y:S02]  /*4a10*/  UPRMT UR8, UR37, 0x654, UR17 ;  /* 0x0000065425087896 */ /* 0x000fe40008000011 */
[----:B------:R-:W-:Y:S02]  /*4a20*/  @!P4 R2UR UR15, R9 ;  /* 0x00000000090fc2ca */ /* 0x000fe400000e0000 */
[----:B------:R-:W-:Y:S02]  /*4a30*/  @!P4 R2UR UR14, R8 ;  /* 0x00000000080ec2ca */ /* 0x000fe400000e0000 */
[----:B------:R-:W3:Y:S11]  /*4a40*/  LDC.64 R8, c[0x0][0xb10] ;  /* 0x0002c400ff087b82 */ /* 0x000ef60000000a00 */
[----:B------:R1:W-:Y:S01]  /*4a50*/  @!UP1 UTMALDG.3D [UR16], [UR14], desc[UR10] ;  /* 0x00000a100e0095b4 */ /* 0x0003e20008011000 */
[----:B------:R5:W-:Y:S01]  /*4a60*/  @!P4 SYNCS.ARRIVE.TRANS64.RED.A0TR RZ, [UR7+0xe8], R0 ;  /* 0x0000e800ffffc9a7 */ /* 0x000be20008300407 */
[C---:B---3--:R-:W-:Y:S01]  /*4a70*/  @!P1 IMAD.HI.U32 R8, R11.reuse, R8, RZ ;  /* 0x000000080b089227 */ /* 0x048fe200078e00ff */
[----:B--2---:R-:W-:Y:S02]  /*4a80*/  @!P1 ISETP.NE.AND P0, PT, R12, 0x1, PT ;  /* 0x000000010c00980c */ /* 0x004fe40003f05270 */
[----:B-1----:R-:W-:Y:S01]  /*4a90*/  @!P1 ISETP.NE.AND P2, PT, R2, 0x1, PT ;  /* 0x000000010200980c */ /* 0x002fe20003f45270 */
[----:B------:R-:W-:Y:S01]  /*4aa0*/  SYNCS.ARRIVE.TRANS64.RED.A1T0 RZ, [UR8], RZ ;  /* 0x000000ffffff79a7 */ /* 0x000fe20008100408 */
[C---:B------:R-:W-:Y:S01]  /*4ab0*/  @!P1 IMAD.HI.U32 R13, R10.reuse, R13, RZ ;  /* 0x0000000d0a0d9227 */ /* 0x040fe200078e00ff */
[----:B------:R-:W-:Y:S04]  /*4ac0*/  @!P1 SHF.R.U32.HI R8, RZ, R9, R8 ;  /* 0x00000009ff089219 */ /* 0x000fe80000011608 */
[----:B------:R-:W-:Y:S01]  /*4ad0*/  @!P1 SEL R8, R11, R8, !P2 ;  /* 0x000000080b089207 */ /* 0x000fe20005000000 */
[----:B------:R-:W1:Y:S01]  /*4ae0*/  SYNCS.PHASECHK.TRANS64.TRYWAIT P5, [UR7+0x108], R14 ;  /* 0x0001080eff0075a7 */ /* 0x000e6200080a1107 */
[----:B-----5:R-:W2:Y:S02]  /*4af0*/  @!P1 LDC R0, c[0x0][0xb20] ;  /* 0x0002c800ff009b82 */ /* 0x020ea40000000800 */
[----:B--2---:R-:W-:Y:S04]  /*4b00*/  @!P1 SHF.R.U32.HI R0, RZ, R0, R13 ;  /* 0x00000000ff009219 */ /* 0x004fe8000001160d */
[----:B------:R-:W-:Y:S05]  /*4b10*/  @!P1 SEL R9, R10, R0, !P0 ;  /* 0x000000000a099207 */ /* 0x000fea0004000000 */
[----:B------:R-:W-:Y:S02]  /*4b20*/  @!P1 IMAD.IADD R0, R9, 0x1, -R8 ;  /* 0x0000000109009824 */ /* 0x000fe400078e0a08 */
[----:B------:R-:W-:Y:S02]  /*4b30*/  @!P1 IMAD.IADD R8, R8, 0x1, -R9 ;  /* 0x0000000108089824 */ /* 0x000fe400078e0a09 */
[----:B------:R-:W-:Y:S02]  /*4b40*/  @!P1 IMAD R11, R0, R2, R11 ;  /* 0x00000002000b9224 */ /* 0x000fe400078e020b */
[----:B------:R-:W-:Y:S01]  /*4b50*/  @!P1 IMAD R10, R8, R12, R10 ;  /* 0x0000000c080a9224 */ /* 0x000fe200078e020a */
[----:B-1----:R-:W-:Y:S06]  /*4b60*/  @!P5 BRA `(.L_x_87) ;  /* 0x000000440054d947 */ /* 0x002fec0003800000 */
.L_x_187:
[----:B------:R-:W-:Y:S01]  /*4b70*/  @!P4 IADD3 R2, P0, PT, R30, 0x580, RZ ;  /* 0x000005801e02c810 */ /* 0x000fe20007f1e0ff */
[----:B------:R-:W-:Y:S01]  /*4b80*/  VOTEU.ALL UP1, P4 ;  /* 0x0000000000ff7886 */ /* 0x000fe20002020000 */
[----:B------:R-:W-:Y:S01]  /*4b90*/  UMOV UR18, 0x0 ;  /* 0x0000000000127882 */ /* 0x000fe20000000000 */
[----:B------:R-:W-:Y:S01]  /*4ba0*/  UMOV UR19, 0x10000000 ;  /* 0x1000000000137882 */ /* 0x000fe20000000000 */
[----:B------:R-:W-:Y:S01]  /*4bb0*/  @!P4 R2UR UR9, R2 ;  /* 0x000000000209c2ca */ /* 0x000fe200000e0000 */
[----:B-1----:R-:W-:Y:S01]  /*4bc0*/  @!P4 IMAD.X R0, RZ, RZ, R31, P0 ;  /* 0x000000ffff00c224 */ /* 0x002fe200000e061f */
[----:B------:R-:W-:Y:S01]  /*4bd0*/  @!UP1 UIADD3 UR10, UPT, UPT, UR26, 0x40, URZ ;  /* 0x000000401a0a9890 */ /* 0x000fe2000fffe0ff */
[----:B------:R-:W-:Y:S01]  /*4be0*/  ISETP.NE.AND P0, PT, R28, 0x2, PT ;  /* 0x000000021c00780c */ /* 0x000fe20003f05270 */
[----:B------:R-:W-:Y:S01]  /*4bf0*/  UMOV UR11, UR27 ;  /* 0x0000001b000b7c82 */ /* 0x000fe20008000000 */
[----:B------:R-:W-:Y:S01]  /*4c00*/  UMOV UR12, UR36 ;  /* 0x00000024000c7c82 */ /* 0x000fe20008000000 */
[----:B------:R-:W-:Y:S01]  /*4c10*/  @!P4 R2UR UR8, R0 ;  /* 0x000000000008c2ca */ /* 0x000fe200000e0000 */
[----:B------:R-:W-:Y:S01]  /*4c20*/  IMAD.IADD R14, R10, 0x1, R86 ;  /* 0x000000010a0e7824 */ /* 0x000fe200078e0256 */
[----:B------:R-:W-:Y:S01]  /*4c30*/  @P3 R2UR UR36, R26 ;  /* 0x000000001a2432ca */ /* 0x000fe200000e0000 */
[----:B------:R-:W-:Y:S01]  /*4c40*/  IMAD.IADD R15, R11, 0x1, R87 ;  /* 0x000000010b0f7824 */ /* 0x000fe200078e0257 */
[----:B------:R-:W-:Y:S02]  /*4c50*/  SEL R0, RZ, 0x1, P0 ;  /* 0x00000001ff007807 */ /* 0x000fe40000000000 */
[----:B------:R-:W-:Y:S01]  /*4c60*/  LOP3.LUT R29, R29, 0x1, RZ, 0x3c, !PT ;  /* 0x000000011d1d7812 */ /* 0x000fe200078e3cff */
[----:B------:R-:W-:Y:S01]  /*4c70*/  IMAD.U32 R8, RZ, RZ, UR9 ;  /* 0x00000009ff087e24 */ /* 0x000fe2000f8e00ff */
[----:B------:R-:W-:Y:S01]  /*4c80*/  @!UP1 UIADD3 UR9, UPT, UPT, UR7, 0xf0, URZ ;  /* 0x000000f007099890 */ /* 0x000fe2000fffe0ff */
[----:B------:R-:W-:Y:S02]  /*4c90*/  LOP3.LUT R27, R27, R0, RZ, 0x3c, !PT ;  /* 0x000000001b1b7212 */ /* 0x000fe400078e3cff */
[----:B------:R-:W-:Y:S02]  /*4ca0*/  SEL R28, R28, RZ, P0 ;  /* 0x000000ff1c1c7207 */ /* 0x000fe40000000000 */
[----:B------:R-:W-:Y:S01]  /*4cb0*/  IMAD.U32 R9, RZ, RZ, UR8 ;  /* 0x00000008ff097e24 */ /* 0x000fe2000f8e00ff */
[----:B------:R-:W-:Y:S01]  /*4cc0*/  @!P4 R2UR UR14, R8 ;  /* 0x00000000080ec2ca */ /* 0x000fe200000e0000 */
[----:B------:R-:W-:Y:S01]  /*4cd0*/  @!UP1 UIADD3 UR8, UPT, UPT, UR7, 0x4200, URZ ;  /* 0x0000420007089890 */ /* 0x000fe2000fffe0ff */
[----:B------:R-:W-:Y:S02]  /*4ce0*/  VOTEU.ALL UP1, P4 ;  /* 0x0000000000ff7886 */ /* 0x000fe40002020000 */
[----:B------:R-:W-:Y:S11]  /*4cf0*/  @!P4 R2UR UR15, R9 ;  /* 0x00000000090fc2ca */ /* 0x000ff600000e0000 */
[----:B------:R-:W-:Y:S02]  /*4d00*/  @!UPT UIADD3 URZ, UPT, UPT, URZ, URZ, URZ ;  /* 0x000000fffffff290 */ /* 0x000fe4000fffe0ff */
[----:B------:R2:W-:Y:S01]  /*4d10*/  @!UP1 UTMALDG.3D [UR8], [UR14], desc[UR18] ;  /* 0x000012080e0095b4 */ /* 0x0005e20008011000 */
[----:B------:R2:W-:Y:S01]  /*4d20*/  @!P4 SYNCS.ARRIVE.TRANS64.RED.A0TR RZ, [UR7+0xf0], R25 ;  /* 0x0000f019ffffc9a7 */ /* 0x0005e20008300407 */
[----:B------:R-:W-:Y:S01]  /*4d30*/  UPLOP3.LUT UP1, UPT, UPT, UPT, UPT, 0x80, 0x8 ;  /* 0x000000000008789c */ /* 0x000fe20003f2f070 */
[----:B------:R-:W-:Y:S01]  /*4d40*/  SYNCS.ARRIVE.TRANS64.RED.A1T0 RZ, [UR13], RZ ;  /* 0x000000ffffff79a7 */ /* 0x000fe2000810040d */
[----:B------:R-:W-:Y:S09]  /*4d50*/  @P3 BRA `(.L_x_88) ;  /* 0xfffffff000f83947 */ /* 0x000ff2000383ffff */
[----:B------:R-:W-:-:S04]  /*4d60*/  SHF.L.U32 R2, R29, 0x1f, RZ ;  /* 0x0000001f1d027819 */ /* 0x000fc800000006ff */
[----:B------:R-:W1:Y:S02]  /*4d70*/  SYNCS.PHASECHK.TRANS64.TRYWAIT P0, [UR7+0xf8], R2 ;  /* 0x0000f802ff0075a7 */ /* 0x000e640008001107 */
[----:B-1----:R-:W-:Y:S05]  /*4d80*/  @!P0 BRA `(.L_x_89) ;  /* 0x0000004000e48947 */ /* 0x002fea0003800000 */
.L_x_189:
[----:B------:R-:W3:Y:S02]  /*4d90*/  SYNCS.PHASECHK.TRANS64.TRYWAIT P0, [UR7+0x100], R2 ;  /* 0x00010002ff0075a7 */ /* 0x000ee40008001107 */
[----:B---3--:R-:W-:Y:S05]  /*4da0*/  @!P0 BRA `(.L_x_90) ;  /* 0x0000004000f48947 */ /* 0x008fea0003800000 */
.L_x_191:
[----:B-1----:R-:W-:-:S07]  /*4db0*/  MOV R0, UR7 ;  /* 0x0000000700007c02 */ /* 0x002fce0008000f00 */
.L_x_91:
[----:B-1----:R-:W-:-:S04]  /*4dc0*/  SHF.L.U32 R2, R29, 0x1f, RZ ;  /* 0x0000001f1d027819 */ /* 0x002fc800000006ff */
[----:B------:R1:W3:Y:S03]  /*4dd0*/  SYNCS.PHASECHK.TRANS64.TRYWAIT P0, [R0+URZ+0x108], R2 ;  /* 0x00010802000075a7 */ /* 0x0002e600080011ff */
[----:B---3--:R-:W-:Y:S05]  /*4de0*/  @!P0 NANOSLEEP.SYNCS 0x989680 ;  /* 0x009896800000895d */ /* 0x008fea0003900000 */
[----:B------:R-:W3:Y:S02]  /*4df0*/  @!P0 SYNCS.PHASECHK.TRANS64 P0, [R0+URZ+0x108], R2 ;  /* 0x00010802000085a7 */ /* 0x000ee400080010ff */
[----:B--23--:R-:W-:Y:S05]  /*4e00*/  @P0 EXIT ;  /* 0x000000000000094d */ /* 0x00cfea0003800000 */
[----:B------:R-:W-:Y:S05]  /*4e10*/  BRA `(.L_x_91) ;  /* 0xfffffffc00e87947 */ /* 0x000fea000383ffff */
.L_x_78:
[----:B------:R-:W-:-:S06]  /*4e20*/  UISETP.GE.AND UP1, UPT, UR8, 0x4, UPT ;  /* 0x000000040800788c */ /* 0x000fcc000bf26270 */
[----:B------:R-:W-:-:S13]  /*4e30*/  PLOP3.LUT P0, PT, PT, PT, UP1, 0x80, 0x8 ;  /* 0x000000000008781c */ /* 0x000fda0003f0f018 */
[----:B------:R-:W-:Y:S05]  /*4e40*/  @!P0 EXIT ;  /* 0x000000000000894d */ /* 0x000fea0003800000 */
[----:B------:R-:W-:Y:S01]  /*4e50*/  BAR.SYNC.DEFER_BLOCKING 0x6, 0xa0 ;  /* 0x0182800000007b1d */ /* 0x000fe20000010000 */
[C---:B------:R-:W-:Y:S01]  /*4e60*/  IMAD.SHL.U32 R2, R101.reuse, 0x20, RZ ;  /* 0x0000002065027824 */ /* 0x040fe200078e00ff */
[C---:B------:R-:W-:Y:S01]  /*4e70*/  SHF.L.U32 R36, R101.reuse, 0x10, RZ ;  /* 0x0000001065247819 */ /* 0x040fe200000006ff */
[C---:B------:R-:W-:Y:S01]  /*4e80*/  IMAD.SHL.U32 R100, R101.reuse, 0x4, RZ ;  /* 0x0000000465647824 */ /* 0x040fe200078e00ff */
[C---:B------:R-:W-:Y:S01]  /*4e90*/  LOP3.LUT R102, R101.reuse, 0x60, RZ, 0xc0, !PT ;  /* 0x0000006065667812 */ /* 0x040fe200078ec0ff */
[----:B------:R-:W-:Y:S01]  /*4ea0*/  HFMA2 R97, -RZ, RZ, 0, 5.9604644775390625e-08 ;  /* 0x00000001ff617431 */ /* 0x000fe200000001ff */
[----:B------:R-:W-:Y:S02]  /*4eb0*/  UMOV UR48, 0x400 ;  /* 0x0000040000307882 */ /* 0x000fe40000000000 */
[----:B------:R-:W1:Y:S01]  /*4ec0*/  LDC R91, c[0x0][0x370] ;  /* 0x0000dc00ff5b7b82 */ /* 0x000e620000000800 */
[----:B------:R-:W-:Y:S01]  /*4ed0*/  ULEA UR48, UR37, UR48, 0x18 ;  /* 0x0000003025307291 */ /* 0x000fe2000f8ec0ff */
[----:B------:R-:W-:Y:S01]  /*4ee0*/  LOP3.LUT R3, R2, 0xc0, RZ, 0xc0, !PT ;  /* 0x000000c002037812 */ /* 0x000fe200078ec0ff */
[----:B------:R-:W-:Y:S01]  /*4ef0*/  HFMA2 R95, -RZ, RZ, 0, 0 ;  /* 0x00000000ff5f7431 */ /* 0x000fe200000001ff */
[----:B------:R-:W-:Y:S01]  /*4f00*/  LOP3.LUT R99, R101, 0x2, RZ, 0xc0, !PT ;  /* 0x0000000265637812 */ /* 0x000fe200078ec0ff */
[----:B------:R-:W-:Y:S01]  /*4f10*/  UIADD3 UR4, UPT, UPT, UR48, 0x200, URZ ;  /* 0x0000020030047890 */ /* 0x000fe2000fffe0ff */
[----:B------:R-:W-:Y:S01]  /*4f20*/  LOP3.LUT R100, R3, 0x18, R100, 0xf8, !PT ;  /* 0x0000001803647812 */ /* 0x000fe200078ef864 */
[----:B------:R-:W-:Y:S01]  /*4f30*/  IMAD.MOV.U32 R48, RZ, RZ, RZ ;  /* 0x000000ffff307224 */ /* 0x000fe200078e00ff */
[----:B------:R-:W2:Y:S01]  /*4f40*/  LDC R43, c[0x0][0xb0c] ;  /* 0x0002c300ff2b7b82 */ /* 0x000ea20000000800 */
[----:B------:R-:W-:Y:S01]  /*4f50*/  LOP3.LUT R36, R36, 0x600000, RZ, 0xc0, !PT ;  /* 0x0060000024247812 */ /* 0x000fe200078ec0ff */
[----:B------:R-:W-:Y:S01]  /*4f60*/  IMAD.MOV.U32 R105, RZ, RZ, RZ ;  /* 0x000000ffff697224 */ /* 0x000fe200078e00ff */
[----:B------:R-:W-:Y:S01]  /*4f70*/  LOP3.LUT R100, R100, 0xf20, R2, 0xf8, !PT ;  /* 0x00000f2064647812 */ /* 0x000fe200078ef802 */
[----:B------:R-:W-:Y:S01]  /*4f80*/  IMAD.U32 R93, RZ, RZ, UR4 ;  /* 0x00000004ff5d7e24 */ /* 0x000fe2000f8e00ff */
[----:B------:R-:W-:Y:S01]  /*4f90*/  LOP3.LUT R101, R101, 0x4, RZ, 0xc0, !PT ;  /* 0x0000000465657812 */ /* 0x000fe200078ec0ff */
[----:B------:R-:W4:Y:S01]  /*4fa0*/  LDCU.64 UR52, c[0x0][0x348] ;  /* 0x00006900ff3477ac */ /* 0x000f220008000a00 */
[----:B------:R-:W-:Y:S01]  /*4fb0*/  MOV R96, RZ ;  /* 0x000000ff00607202 */ /* 0x000fe20000000f00 */
[----:B------:R-:W1:Y:S01]  /*4fc0*/  LDC R89, c[0x0][0xb20] ;  /* 0x0002c800ff597b82 */ /* 0x000e620000000800 */
[----:B------:R-:W3:Y:S01]  /*4fd0*/  LDS R0, [UR48+0x1d0] ;  /* 0x0001d030ff007984 */ /* 0x000ee20008000800 */
[----:B------:R-:W-:Y:S01]  /*4fe0*/  IMAD R100, R100, 0x2, R93 ;  /* 0x0000000264647824 */ /* 0x000fe200078e025d */
[----:B------:R-:W1:Y:S03]  /*4ff0*/  LDCU.64 UR38, c[0x0][0x888] ;  /* 0x00011100ff2677ac */ /* 0x000e660008000a00 */
[--C-:B------:R-:W-:Y:S01]  /*5000*/  IMAD R99, R99, -0x10, R100.reuse ;  /* 0xfffffff063637824 */ /* 0x100fe200078e0264 */
[----:B------:R-:W1:Y:S01]  /*5010*/  LDCU.64 UR44, c[0x0][0x890] ;  /* 0x00011200ff2c77ac */ /* 0x000e620008000a00 */
[----:B------:R-:W1:Y:S01]  /*5020*/  LDC R42, c[0x0][0xb30] ;  /* 0x0002cc00ff2a7b82 */ /* 0x000e620000000800 */
[----:B------:R-:W-:Y:S01]  /*5030*/  IMAD R98, R101, -0x10, R100 ;  /* 0xfffffff065627824 */ /* 0x000fe200078e0264 */
[----:B------:R-:W-:Y:S01]  /*5040*/  UMOV UR50, URZ ;  /* 0x000000ff00327c82 */ /* 0x000fe20008000000 */
[----:B------:R-:W-:-:S05]  /*5050*/  UMOV UR49, URZ ;  /* 0x000000ff00317c82 */ /* 0x000fca0008000000 */
[----:B------:R-:W1:Y:S08]  /*5060*/  LDC.64 R84, c[0x0][0xb10] ;  /* 0x0002c400ff547b82 */ /* 0x000e700000000a00 */
[----:B------:R-:W1:Y:S08]  /*5070*/  LDC.64 R40, c[0x0][0xb18] ;  /* 0x0002c600ff287b82 */ /* 0x000e700000000a00 */
[----:B------:R-:W1:Y:S08]  /*5080*/  LDC.64 R38, c[0x0][0xb28] ;  /* 0x0002ca00ff267b82 */ /* 0x000e700000000a00 */
[----:B------:R-:W1:Y:S01]  /*5090*/  LDC.64 R82, c[0x0][0x8b0] ;  /* 0x00022c00ff527b82 */ /* 0x000e620000000a00 */
[----:B---3--:R-:W-:-:S07]  /*50a0*/  IMAD.IADD R36, R0, 0x1, R36 ;  /* 0x0000000100247824 */ /* 0x008fce00078e0224 */
[----:B------:R-:W3:Y:S08]  /*50b0*/  LDC.64 R80, c[0x0][0x8a8] ;  /* 0x00022a00ff507b82 */ /* 0x000ef00000000a00 */
[----:B--2-4-:R-:W1:Y:S02]  /*50c0*/  LDC R90, c[0x0][0x374] ;  /* 0x0000dd00ff5a7b82 */ /* 0x014e640000000800 */
.L_x_128:
[----:B------:R-:W-:Y:S02]  /*50d0*/  LEA R0, R105, UR48, 0x3 ;  /* 0x0000003069007c11 */ /* 0x000fe4000f8e18ff */
[----:B------:R-:W-:Y:S02]  /*50e0*/  SHF.L.U32 R2, R95, 0x1f, RZ ;  /* 0x0000001f5f027819 */ /* 0x000fe400000006ff */
[----:B-1----:R-:W-:Y:S02]  /*50f0*/  LEA R16, R105, UR48, 0x4 ;  /* 0x0000003069107c11 */ /* 0x002fe4000f8e20ff */
[----:B------:R-:W2:Y:S02]  /*5100*/  SYNCS.PHASECHK.TRANS64.TRYWAIT P0, [R0+URZ+0x120], R2 ;  /* 0x00012002000075a7 */ /* 0x000ea400080011ff */
[----:B--23--:R-:W-:Y:S05]  /*5110*/  @!P0 BRA `(.L_x_92) ;  /* 0x0000004000308947 */ /* 0x00cfea0003800000 */
.L_x_192:
[----:B------:R-:W4:Y:S01]  /*5120*/  LDC.64 R10, c[0x0][0xb10] ;  /* 0x0002c400ff0a7b82 */ /* 0x000f220000000a00 */
[----:B------:R-:W3:Y:S01]  /*5130*/  LDS.128 R16, [R16+0x1b0] ;  /* 0x0001b00010107984 */ /* 0x000ee20000000c00 */
[----:B-1----:R-:W-:Y:S01]  /*5140*/  ISETP.NE.AND P1, PT, R42, 0x1, PT ;  /* 0x000000012a00780c */ /* 0x002fe20003f25270 */
[----:B--2---:R-:W-:Y:S01]  /*5150*/  VIADD R0, R0, 0x130 ;  /* 0x0000013000007836 */ /* 0x004fe20000000000 */
[----:B------:R-:W-:Y:S04]  /*5160*/  ISETP.GE.AND P0, PT, R37, 0x1, PT ;  /* 0x000000012500780c */ /* 0x000fe80003f06270 */
[----:B------:R-:W1:Y:S01]  /*5170*/  LDC.64 R8, c[0x0][0xb18] ;  /* 0x0002c600ff087b82 */ /* 0x000e620000000a00 */
[----:B------:R-:W-:Y:S01]  /*5180*/  PRMT R0, RZ, 0x654, R0 ;  /* 0x00000654ff007816 */ /* 0x000fe20000000000 */
[----:B------:R-:W-:Y:S01]  /*5190*/  @!PT LDS RZ, [RZ] ;  /* 0x00000000fffff984 */ /* 0x000fe20000000800 */
[----:B------:R-:W-:Y:S01]  /*51a0*/  @!PT LDS RZ, [RZ] ;  /* 0x00000000fffff984 */ /* 0x000fe20000000800 */
[----:B------:R-:W-:Y:S01]  /*51b0*/  @!PT LDS RZ, [RZ] ;  /* 0x00000000fffff984 */ /* 0x000fe20000000800 */
[----:B------:R-:W-:Y:S01]  /*51c0*/  @!PT LDS RZ, [RZ] ;  /* 0x00000000fffff984 */ /* 0x000fe20000000800 */
[----:B------:R2:W-:Y:S06]  /*51d0*/  MEMBAR.ALL.CTA ;  /* 0x0000000000007992 */ /* 0x0005ec0000008000 */
[----:B--2---:R-:W2:Y:S01]  /*51e0*/  FENCE.VIEW.ASYNC.S ;  /* 0x00000000000073c6 */ /* 0x004ea20000000000 */
[----:B------:R-:W1:Y:S08]  /*51f0*/  @!P1 LDC R12, c[0x0][0xb20] ;  /* 0x0002c800ff0c9b82 */ /* 0x000e700000000800 */
[----:B------:R-:W1:Y:S01]  /*5200*/  @!P1 LDC R7, c[0x0][0xb0c] ;  /* 0x0002c300ff079b82 */ /* 0x000e620000000800 */
[----:B--2---:R2:W-:Y:S01]  /*5210*/  SYNCS.ARRIVE.TRANS64.RED.A1T0 RZ, [R0+URZ], RZ ;  /* 0x000000ff00ff79a7 */ /* 0x0045e200081004ff */
[----:B---3--:R-:W-:Y:S04]  /*5220*/  LOP3.LUT P4, RZ, R18, 0x1, RZ, 0xc0, !PT ;  /* 0x0000000112ff7812 */ /* 0x008fe8000788c0ff */
[----:B------:R-:W-:Y:S09]  /*5230*/  P2R R103, PR, RZ, 0x10 ;  /* 0x00000010ff677803 */ /* 0x000ff20000000000 */
[----:B------:R-:W-:Y:S02]  /*5240*/  @P4 MOV R45, R16 ;  /* 0x00000010002d4202 */ /* 0x000fe40000000f00 */
[----:B------:R-:W-:Y:S01]  /*5250*/  @P4 LOP3.LUT R44, R17, 0xffff, RZ, 0xc0, !PT ;  /* 0x0000ffff112c4812 */ /* 0x000fe200078ec0ff */
[----:B--2-4-:R-:W-:Y:S06]  /*5260*/  @!P0 BRA `(.L_x_93) ;  /* 0x0000000000a48947 */ /* 0x014fec0003800000 */
[----:B------:R-:W-:Y:S01]  /*5270*/  IMAD.HI.U32 R0, R90, R41, RZ ;  /* 0x000000295a007227 */ /* 0x000fe200078e00ff */
[----:B------:R-:W-:Y:S02]  /*5280*/  ISETP.NE.AND P0, PT, R40, 0x1, PT ;  /* 0x000000012800780c */ /* 0x000fe40003f05270 */
[----:B------:R-:W-:Y:S01]  /*5290*/  ISETP.NE.AND P2, PT, R37, 0x1, PT ;  /* 0x000000012500780c */ /* 0x000fe20003f45270 */
[----:B------:R-:W-:Y:S01]  /*52a0*/  IMAD.HI.U32 R4, R91, R84, RZ ;  /* 0x000000545b047227 */ /* 0x000fe200078e00ff */
[----:B------:R-:W-:Y:S02]  /*52b0*/  SHF.R.U32.HI R0, RZ, R89, R0 ;  /* 0x00000059ff007219 */ /* 0x000fe40000011600 */
[----:B------:R-:W-:Y:S01]  /*52c0*/  ISETP.NE.AND P3, PT, R43, 0x1, PT ;  /* 0x000000012b00780c */ /* 0x000fe20003f65270 */
[----:B------:R-:W-:Y:S01]  /*52d0*/  IMAD.HI.U32 R6, R44, R41, RZ ;  /* 0x000000292c067227 */ /* 0x000fe200078e00ff */
[-C--:B------:R-:W-:Y:S02]  /*52e0*/  SHF.R.U32.HI R4, RZ, R85.reuse, R4 ;  /* 0x00000055ff047219 */ /* 0x080fe40000011604 */
[----:B------:R-:W-:Y:S01]  /*52f0*/  SEL R0, R90, R0, !P0 ;  /* 0x000000005a007207 */ /* 0x000fe20004000000 */
[----:B------:R-:W-:Y:S01]  /*5300*/  IMAD.HI.U32 R5, R45, R84, RZ ;  /* 0x000000542d057227 */ /* 0x000fe200078e00ff */
[----:B------:R-:W-:Y:S03]  /*5310*/  SEL R4, R91, R4, !P3 ;  /* 0x000000045b047207 */ /* 0x000fe60005800000 */
[-C--:B------:R-:W-:Y:S01]  /*5320*/  IMAD.HI.U32 R3, R0, R38.reuse, RZ ;  /* 0x0000002600037227 */ /* 0x080fe200078e00ff */
[----:B------:R-:W-:Y:S03]  /*5330*/  SHF.R.U32.HI R5, RZ, R85, R5 ;  /* 0x00000055ff057219 */ /* 0x000fe60000011605 */
[----:B------:R-:W-:Y:S01]  /*5340*/  IMAD.HI.U32 R2, R4, R38, RZ ;  /* 0x0000002604027227 */ /* 0x000fe200078e00ff */
[----:B------:R-:W-:Y:S02]  /*5350*/  @P2 SHF.R.U32.HI R0, RZ, R39, R3 ;  /* 0x00000027ff002219 */ /* 0x000fe40000011603 */
[----:B------:R-:W-:Y:S02]  /*5360*/  SHF.R.U32.HI R3, RZ, R89, R6 ;  /* 0x00000059ff037219 */ /* 0x000fe40000011606 */
[----:B------:R-:W-:Y:S01]  /*5370*/  @P2 SHF.R.U32.HI R4, RZ, R39, R2 ;  /* 0x00000027ff042219 */ /* 0x000fe20000011602 */
[----:B------:R-:W-:Y:S01]  /*5380*/  IMAD R0, R37, R0, RZ ;  /* 0x0000000025007224 */ /* 0x000fe200078e02ff */
[----:B------:R-:W-:Y:S02]  /*5390*/  SEL R3, R44, R3, !P0 ;  /* 0x000000032c037207 */ /* 0x000fe40004000000 */
[----:B------:R-:W-:Y:S01]  /*53a0*/  SEL R2, R45, R5, !P3 ;  /* 0x000000052d027207 */ /* 0x000fe20005800000 */
[----:B------:R-:W-:Y:S01]  /*53b0*/  IMAD R5, R37, R4, RZ ;  /* 0x0000000425057224 */ /* 0x000fe200078e02ff */
[C---:B------:R-:W-:Y:S01]  /*53c0*/  ISETP.GE.AND P0, PT, R3.reuse, R0, PT ;  /* 0x000000000300720c */ /* 0x040fe20003f06270 */
[C---:B------:R-:W-:Y:S03]  /*53d0*/  IMAD.HI.U32 R0, R3.reuse, R38, RZ ;  /* 0x0000002603007227 */ /* 0x040fe600078e00ff */
[C---:B------:R-:W-:Y:S02]  /*53e0*/  ISETP.GE.OR P0, PT, R2.reuse, R5, P0 ;  /* 0x000000050200720c */ /* 0x040fe40000706670 */
[----:B------:R-:W-:Y:S04]  /*53f0*/  SHF.R.U32.HI R0, RZ, R39, R0 ;  /* 0x00000027ff007219 */ /* 0x000fe80000011600 */
        /* <DEDUP_REMOVED lines=15> */
[----:B------:R-:W-:Y:S07]  /*54f0*/  IMAD R44, R3, R40, R44 ;  /* 0x00000028032c7224 */ /* 0x000fee00078e022c */
.L_x_93:
[----:B-1----:R-:W-:Y:S01]  /*5500*/  @!P1 ISETP.NE.AND P0, PT, R8, 0x1, PT ;  /* 0x000000010800980c */ /* 0x002fe20003f05270 */
[----:B------:R-:W-:Y:S01]  /*5510*/  @!P1 IMAD.HI.U32 R2, R44, R9, RZ ;  /* 0x000000092c029227 */ /* 0x000fe200078e00ff */
[----:B------:R-:W-:Y:S01]  /*5520*/  R2UR UR42, R15 ;  /* 0x000000000f2a72ca */ /* 0x000fe200000e0000 */
[----:B------:R-:W-:Y:S01]  /*5530*/  BSSY.RECONVERGENT B6, `(.L_x_94) ;  /* 0x0000031000067945 */ /* 0x000fe20003800200 */
[----:B------:R-:W-:Y:S01]  /*5540*/  R2UR UR41, R14 ;  /* 0x000000000e2972ca */ /* 0x000fe200000e0000 */
[----:B------:R-:W-:Y:S01]  /*5550*/  @!P1 IMAD.HI.U32 R0, R45, R10, RZ ;  /* 0x0000000a2d009227 */ /* 0x000fe200078e00ff */
[----:B------:R-:W-:Y:S02]  /*5560*/  @!P1 SHF.R.U32.HI R2, RZ, R12, R2 ;  /* 0x0000000cff029219 */ /* 0x000fe40000011602 */
[----:B------:R-:W-:Y:S01]  /*5570*/  @!P1 ISETP.NE.AND P2, PT, R7, 0x1, PT ;  /* 0x000000010700980c */ /* 0x000fe20003f45270 */
[----:B------:R-:W-:Y:S01]  /*5580*/  VIADD R105, R105, 0x1 ;  /* 0x0000000169697836 */ /* 0x000fe20000000000 */
[----:B------:R-:W-:Y:S02]  /*5590*/  @!P1 SEL R2, R44, R2, !P0 ;  /* 0x000000022c029207 */ /* 0x000fe40004000000 */
[----:B------:R-:W-:Y:S02]  /*55a0*/  @!P1 SHF.R.U32.HI R0, RZ, R11, R0 ;  /* 0x0000000bff009219 */ /* 0x000fe40000011600 */
[----:B------:R-:W-:Y:S01]  /*55b0*/  LOP3.LUT P0, RZ, R93, 0x1b0, RZ, 0xc0, !PT ;  /* 0x000001b05dff7812 */ /* 0x000fe2000780c0ff */
[----:B------:R-:W-:Y:S01]  /*55c0*/  USHF.L.U32 UR42, UR42, 0x7, URZ ;  /* 0x000000072a2a7899 */ /* 0x000fe200080006ff */
[----:B------:R-:W-:Y:S01]  /*55d0*/  @!P1 SEL R3, R45, R0, !P2 ;  /* 0x000000002d039207 */ /* 0x000fe20005000000 */
[----:B------:R-:W-:Y:S01]  /*55e0*/  UIMAD UR41, UR41, 0x60, URZ ;  /* 0x00000060292978a4 */ /* 0x000fe2000f8e02ff */
[----:B------:R-:W-:Y:S03]  /*55f0*/  @P4 SHF.R.U32.HI R94, RZ, 0x10, R17 ;  /* 0x00000010ff5e4819 */ /* 0x000fe60000011611 */
[----:B------:R-:W-:Y:S02]  /*5600*/  @!P1 IMAD.IADD R0, R2, 0x1, -R3 ;  /* 0x0000000102009824 */ /* 0x000fe400078e0a03 */
[----:B------:R-:W-:Y:S02]  /*5610*/  @!P1 IMAD.IADD R2, R3, 0x1, -R2 ;  /* 0x0000000103029824 */ /* 0x000fe400078e0a02 */
[----:B------:R-:W-:Y:S02]  /*5620*/  @!P1 IMAD R45, R0, R7, R45 ;  /* 0x00000007002d9224 */ /* 0x000fe400078e022d */
[----:B------:R-:W-:Y:S01]  /*5630*/  @!P1 IMAD R44, R2, R8, R44 ;  /* 0x00000008022c9224 */ /* 0x000fe200078e022c */
[----:B------:R-:W-:Y:S06]  /*5640*/  @!P0 BRA `(.L_x_95) ;  /* 0x00000000007c8947 */ /* 0x000fec0003800000 */
[----:B------:R-:W1:Y:S01]  /*5650*/  LDCU.64 UR8, c[0x4][0x80] ;  /* 0x01001000ff0877ac */ /* 0x000e620008000a00 */
[----:B------:R-:W-:Y:S01]  /*5660*/  MOV R2, 0x0 ;  /* 0x0000000000027802 */ /* 0x000fe20000000f00 */
[----:B------:R-:W-:Y:S02]  /*5670*/  HFMA2 R12, -RZ, RZ, 0, 5.9604644775390625e-08 ;  /* 0x00000001ff0c7431 */ /* 0x000fe400000001ff */
[----:B------:R-:W-:Y:S01]  /*5680*/  IMAD.MOV.U32 R8, RZ, RZ, 0x70 ;  /* 0x00000070ff087424 */ /* 0x000fe200078e00ff */
[----:B------:R2:W3:Y:S01]  /*5690*/  LDC.64 R14, c[0x4][R2] ;  /* 0x01000000020e7b82 */ /* 0x0004e20000000a00 */
[----:B------:R-:W4:Y:S01]  /*56a0*/  LDCU.64 UR6, c[0x4][0x88] ;  /* 0x01001100ff0677ac */ /* 0x000f220008000a00 */
[----:B------:R-:W-:Y:S01]  /*56b0*/  IMAD.MOV.U32 R13, RZ, RZ, RZ ;  /* 0x000000ffff0d7224 */ /* 0x000fe200078e00ff */
[----:B------:R-:W2:Y:S01]  /*56c0*/  LDCU.64 UR4, c[0x4][0x8] ;  /* 0x01000100ff0477ac */ /* 0x000ea20008000a00 */
[----:B-1----:R-:W-:Y:S01]  /*56d0*/  MOV R5, UR9 ;  /* 0x0000000900057c02 */ /* 0x002fe20008000f00 */
[----:B------:R-:W-:Y:S01]  /*56e0*/  IMAD.U32 R4, RZ, RZ, UR8 ;  /* 0x00000008ff047e24 */ /* 0x000fe2000f8e00ff */
[----:B----4-:R-:W-:Y:S01]  /*56f0*/  MOV R7, UR7 ;  /* 0x0000000700077c02 */ /* 0x010fe20008000f00 */
[----:B------:R-:W-:Y:S01]  /*5700*/  IMAD.U32 R6, RZ, RZ, UR6 ;  /* 0x00000006ff067e24 */ /* 0x000fe2000f8e00ff */
[----:B--2---:R-:W-:Y:S01]  /*5710*/  MOV R11, UR5 ;  /* 0x00000005000b7c02 */ /* 0x004fe20008000f00 */
[----:B------:R-:W-:Y:S02]  /*5720*/  IMAD.U32 R10, RZ, RZ, UR4 ;  /* 0x00000004ff0a7e24 */ /* 0x000fe4000f8e00ff */
[----:B------:R-:W-:Y:S07]  /*5730*/  LEPC R20, `(.L_x_96) ;  /* 0x000000001014794e */ /* 0x000fee0000000000 */
[----:B---3-5:R-:W-:Y:S05]  /*5740*/  CALL.ABS.NOINC R14 ;  /* 0x000000000e007343 */ /* 0x028fea0003c00000 */
.L_x_96:
[----:B------:R-:W1:Y:S01]  /*5750*/  LDCU.64 UR8, c[0x4][0x80] ;  /* 0x01001000ff0877ac */ /* 0x000e620008000a00 */
[----:B------:R-:W2:Y:S01]  /*5760*/  LDC.64 R2, c[0x4][R2] ;  /* 0x0100000002027b82 */ /* 0x000ea20000000a00 */
[----:B------:R-:W-:Y:S02]  /*5770*/  HFMA2 R12, -RZ, RZ, 0, 5.9604644775390625e-08 ;  /* 0x00000001ff0c7431 */ /* 0x000fe400000001ff */
[----:B------:R-:W-:Y:S02]  /*5780*/  IMAD.MOV.U32 R8, RZ, RZ, 0x70 ;  /* 0x00000070ff087424 */ /* 0x000fe400078e00ff */
[----:B------:R-:W-:Y:S01]  /*5790*/  IMAD.MOV.U32 R13, RZ, RZ, RZ ;  /* 0x000000ffff0d7224 */ /* 0x000fe200078e00ff */
[----:B------:R-:W3:Y:S01]  /*57a0*/  LDCU.64 UR6, c[0x4][0x88] ;  /* 0x01001100ff0677ac */ /* 0x000ee20008000a00 */
[----:B------:R-:W4:Y:S01]  /*57b0*/  LDCU.64 UR4, c[0x4][0x8] ;  /* 0x01000100ff0477ac */ /* 0x000f220008000a00 */
[----:B-1----:R-:W-:Y:S02]  /*57c0*/  MOV R4, UR8 ;  /* 0x0000000800047c02 */ /* 0x002fe40008000f00 */
[----:B------:R-:W-:Y:S02]  /*57d0*/  MOV R5, UR9 ;  /* 0x0000000900057c02 */ /* 0x000fe40008000f00 */
[----:B---3--:R-:W-:Y:S01]  /*57e0*/  MOV R7, UR7 ;  /* 0x0000000700077c02 */ /* 0x008fe20008000f00 */
[----:B------:R-:W-:Y:S01]  /*57f0*/  IMAD.U32 R6, RZ, RZ, UR6 ;  /* 0x00000006ff067e24 */ /* 0x000fe2000f8e00ff */
[----:B----4-:R-:W-:Y:S01]  /*5800*/  MOV R11, UR5 ;  /* 0x00000005000b7c02 */ /* 0x010fe20008000f00 */
[----:B------:R-:W-:Y:S02]  /*5810*/  IMAD.U32 R10, RZ, RZ, UR4 ;  /* 0x00000004ff0a7e24 */ /* 0x000fe4000f8e00ff */
[----:B------:R-:W-:Y:S07]  /*5820*/  LEPC R20, `(.L_x_95) ;  /* 0x000000001014794e */ /* 0x000fee0000000000 */
[----:B--2---:R-:W-:Y:S05]  /*5830*/  CALL.ABS.NOINC R2 ;  /* 0x0000000002007343 */ /* 0x004fea0003c00000 */
.L_x_95:
[----:B------:R-:W-:Y:S05]  /*5840*/  BSYNC.RECONVERGENT B6 ;  /* 0x0000000000067941 */ /* 0x000fea0003800200 */
.L_x_94:
[----:B------:R-:W-:Y:S01]  /*5850*/  ISETP.NE.U32.AND P4, PT, R82, RZ, PT ;  /* 0x000000ff5200720c */ /* 0x000fe20003f85070 */
[----:B------:R-:W-:Y:S01]  /*5860*/  UISETP.NE.AND UP2, UPT, UR51, URZ, UPT ;  /* 0x000000ff3300728c */ /* 0x000fe2000bf45270 */
[----:B------:R-:W-:Y:S01]  /*5870*/  ISETP.NE.U32.AND P2, PT, RZ, UR38, PT ;  /* 0x00000026ff007c0c */ /* 0x000fe2000bf45070 */
[----:B------:R-:W-:Y:S01]  /*5880*/  UISETP.NE.U32.AND UP1, UPT, UR44, URZ, UPT ;  /* 0x000000ff2c00728c */ /* 0x000fe2000bf25070 */
[----:B------:R-:W-:Y:S01]  /*5890*/  ISETP.NE.AND.EX P4, PT, R83, RZ, PT, P4 ;  /* 0x000000ff5300720c */ /* 0x000fe20003f85340 */
[----:B------:R-:W-:Y:S01]  /*58a0*/  UPLOP3.LUT UP0, UPT, UPT, UPT, UPT, 0x40, 0x4 ;  /* 0x000000000004789c */ /* 0x000fe20003f0e870 */
[----:B------:R-:W-:Y:S01]  /*58b0*/  ISETP.NE.AND.EX P2, PT, RZ, UR39, PT, P2 ;  /* 0x00000027ff007c0c */ /* 0x000fe2000bf45320 */
[----:B------:R-:W-:Y:S01]  /*58c0*/  UISETP.NE.AND.EX UP1, UPT, UR45, URZ, UPT, UP1 ;  /* 0x000000ff2d00728c */ /* 0x000fe2000bf25310 */
[----:B------:R-:W-:Y:S04]  /*58d0*/  PLOP3.LUT P1, PT, PT, PT, UP2, 0x80, 0x8 ;  /* 0x000000000008781c */ /* 0x000fe80003f2f028 */
[----:B------:R-:W-:Y:S06]  /*58e0*/  @UP2 UPLOP3.LUT UP0, UPT, UPT, UPT, UP1, 0x80, 0x8 ;  /* 0x000000000008289c */ /* 0x000fec0003f0f010 */
[----:B------:R-:W-:Y:S01]  /*58f0*/  PLOP3.LUT P0, PT, PT, PT, UP0, 0x80, 0x8 ;  /* 0x000000000008781c */ /* 0x000fe20003f0f008 */
[----:B------:R-:W-:Y:S01]  /*5900*/  @!UPT UIADD3 URZ, UPT, UPT, URZ, URZ, URZ ;  /* 0x000000fffffff290 */ /* 0x000fe2000fffe0ff */
[----:B------:R-:W-:Y:S11]  /*5910*/  BRA.U !UP1, `(.L_x_97) ;  /* 0x0000000109387547 */ /* 0x000ff6000b800000 */
[----:B------:R-:W-:Y:S01]  /*5920*/  UISETP.NE.U32.AND UP0, UPT, UR38, URZ, UPT ;  /* 0x000000ff2600728c */ /* 0x000fe2000bf05070 */
[----:B------:R-:W-:Y:S02]  /*5930*/  HFMA2 R0, -RZ, RZ, 0, 5.9604644775390625e-08 ;  /* 0x00000001ff007431 */ /* 0x000fe400000001ff */
[----:B------:R-:W-:Y:S01]  /*5940*/  IMAD.MOV.U32 R88, RZ, RZ, 0x1 ;  /* 0x00000001ff587424 */ /* 0x000fe200078e00ff */
[----:B------:R-:W-:Y:S06]  /*5950*/  UISETP.NE.AND.EX UP0, UPT, UR39, URZ, UPT, UP0 ;  /* 0x000000ff2700728c */ /* 0x000fec000bf05300 */
[----:B------:R-:W-:Y:S05]  /*5960*/  PLOP3.LUT P3, PT, PT, PT, UP0, 0x80, 0x8 ;  /* 0x000000000008781c */ /* 0x000fea0003f6f008 */
[----:B------:R-:W1:Y:S01]  /*5970*/  @UP0 LDCU.64 UR6, c[0x0][0x888] ;  /* 0x00011100ff0607ac */ /* 0x000e620008000a00 */
[----:B------:R-:W-:Y:S07]  /*5980*/  @UP0 UIMAD UR4, UR36, UR44, URZ ;  /* 0x0000002c240402a4 */ /* 0x000fee000f8e02ff */
[----:B------:R-:W-:Y:S01]  /*5990*/  @!P3 PRMT R88, R0, 0x7610, R88 ;  /* 0x000076100058b816 */ /* 0x000fe20000000058 */
[----:B-1----:R-:W-:Y:S03]  /*59a0*/  @UP0 UIMAD.WIDE UR6, UR4, 0x4, UR6 ;  /* 0x00000004040608a5 */ /* 0x002fe6000f8e0206 */
[----:B------:R-:W1:Y:S03]  /*59b0*/  @!UP0 LDCU UR4, c[0x0][0x880] ;  /* 0x00011000ff0487ac */ /* 0x000e660008000800 */
[----:B------:R-:W-:Y:S01]  /*59c0*/  IMAD.U32 R2, RZ, RZ, UR6 ;  /* 0x00000006ff027e24 */ /* 0x000fe2000f8e00ff */
[----:B------:R-:W-:Y:S05]  /*59d0*/  MOV R3, UR7 ;  /* 0x0000000700037c02 */ /* 0x000fea0008000f00 */
[----:B-----5:R2:W5:Y:S02]  /*59e0*/  @P3 LDG.E R49, desc[UR46][R2.64] ;  /* 0x0000002e02313981 */ /* 0x020564000c1e1900 */
[----:B-12---:R-:W-:Y:S02]  /*59f0*/  @!P3 IMAD.U32 R49, RZ, RZ, UR4 ;  /* 0x00000004ff31be24 */ /* 0x006fe4000f8e00ff */
.L_x_97:
[----:B------:R-:W-:Y:S05]  /*5a00*/  @!P4 BRA `(.L_x_98) ;  /* 0x000000000020c947 */ /* 0x000fea0003800000 */
[----:B------:R-:W-:Y:S04]  /*5a10*/  ISETP.NE.U32.AND P3, PT, R80, RZ, PT ;  /* 0x000000ff5000720c */ /* 0x000fe80003f65070 */
[----:B------:R-:W-:Y:S11]  /*5a20*/  ISETP.NE.AND.EX P3, PT, R81, RZ, PT, P3 ;  /* 0x000000ff5100720c */ /* 0x000ff60003f65330 */
[----:B------:R-:W-:Y:S02]  /*5a30*/  @!UPT UIADD3 URZ, UPT, UPT, URZ, URZ, URZ ;  /* 0x000000fffffff290 */ /* 0x000fe4000fffe0ff */
[----:B------:R-:W1:Y:S01]  /*5a40*/  @P3 LDC.64 R2, c[0x0][0x8a8] ;  /* 0x00022a00ff023b82 */ /* 0x000e620000000a00 */
[----:B------:R-:W-:Y:S04]  /*5a50*/  @P3 IMAD R0, R82, UR36, RZ ;  /* 0x0000002452003c24 */ /* 0x000fe8000f8e02ff */
[----:B-1----:R-:W-:Y:S05]  /*5a60*/  @P3 IMAD.WIDE R2, R0, 0x4, R2 ;  /* 0x0000000400023825 */ /* 0x002fea00078e0202 */
[----:B-----5:R1:W5:Y:S02]  /*5a70*/  @P3 LDG.E R46, desc[UR46][R2.64] ;  /* 0x0000002e022e3981 */ /* 0x020364000c1e1900 */
[----:B-1----:R-:W2:Y:S02]  /*5a80*/  @!P3 LDC R46, c[0x0][0x8a0] ;  /* 0x00022800ff2ebb82 */ /* 0x002ea40000000800 */
.L_x_98:
[----:B-----5:R-:W-:Y:S01]  /*5a90*/  FSETP.NEU.AND P3, PT, R49, RZ, PT ;  /* 0x000000ff3100720b */ /* 0x020fe20003f6d000 */
[----:B------:R-:W-:Y:S01]  /*5aa0*/  BSSY B1, `(.L_x_99) ;  /* 0x0000039000017945 */ /* 0x000fe20003800000 */
[----:B------:R-:W-:Y:S01]  /*5ab0*/  SEL R3, RZ, 0xffffffff, P2 ;  /* 0xffffffffff037807 */ /* 0x000fe20001000000 */
[----:B------:R-:W-:Y:S01]  /*5ac0*/  IMAD.MOV.U32 R66, RZ, RZ, 0x1 ;  /* 0x00000001ff427424 */ /* 0x000fe200078e00ff */
[----:B------:R-:W-:Y:S01]  /*5ad0*/  @P1 LOP3.LUT P2, RZ, R88, 0xff, RZ, 0xc0, !PT ;  /* 0x000000ff58ff1812 */ /* 0x000fe2000784c0ff */
[C---:B------:R-:W-:Y:S01]  /*5ae0*/  IMAD R47, R48.reuse, 0x60, R36 ;  /* 0x00000060302f7824 */ /* 0x040fe200078e0224 */
[----:B------:R-:W-:Y:S01]  /*5af0*/  @P1 SEL R0, RZ, 0xffffffff, P3 ;  /* 0xffffffffff001807 */ /* 0x000fe20001800000 */
[----:B------:R-:W-:Y:S01]  /*5b00*/  IMAD R106, R101, -0x10, R99 ;  /* 0xfffffff0656a7824 */ /* 0x000fe200078e0263 */
[----:B------:R-:W-:Y:S01]  /*5b10*/  LOP3.LUT R97, R97, 0x1, RZ, 0x3c, !PT ;  /* 0x0000000161617812 */ /* 0x000fe200078e3cff */
[----:B------:R-:W-:Y:S01]  /*5b20*/  IMAD.MOV.U32 R65, RZ, RZ, RZ ;  /* 0x000000ffff417224 */ /* 0x000fe200078e00ff */
[C---:B------:R-:W-:Y:S02]  /*5b30*/  @P0 SEL R0, R3.reuse, R0, !P2 ;  /* 0x0000000003000207 */ /* 0x040fe40005000000 */
[----:B------:R-:W-:Y:S02]  /*5b40*/  CS2R R78, SRZ ;  /* 0x00000000004e7805 */ /* 0x000fe4000001ff00 */
[----:B------:R-:W-:Y:S02]  /*5b50*/  LEA R64, R48, UR48, 0x3 ;  /* 0x0000003030407c11 */ /* 0x000fe4000f8e18ff */
[----:B------:R-:W-:Y:S02]  /*5b60*/  CS2R R76, SRZ ;  /* 0x00000000004c7805 */ /* 0x000fe4000001ff00 */
[----:B------:R-:W-:Y:S02]  /*5b70*/  @P1 LOP3.LUT R0, R0, 0x1, RZ, 0xc0, !PT ;  /* 0x0000000100001812 */ /* 0x000fe400078ec0ff */
[----:B------:R-:W-:Y:S02]  /*5b80*/  CS2R R70, SRZ ;  /* 0x0000000000467805 */ /* 0x000fe4000001ff00 */
[----:B------:R-:W-:Y:S02]  /*5b90*/  PLOP3.LUT P2, PT, PT, PT, UP1, 0x80, 0x8 ;  /* 0x000000000008781c */ /* 0x000fe40003f4f018 */
[----:B------:R-:W-:Y:S02]  /*5ba0*/  CS2R R68, SRZ ;  /* 0x0000000000447805 */ /* 0x000fe4000001ff00 */
[----:B------:R-:W-:Y:S02]  /*5bb0*/  ISETP.NE.U32.OR P5, PT, R0, 0x1, !P1 ;  /* 0x000000010000780c */ /* 0x000fe40004fa5470 */
[----:B------:R-:W-:Y:S02]  /*5bc0*/  CS2R R62, SRZ ;  /* 0x00000000003e7805 */ /* 0x000fe4000001ff00 */
[----:B------:R-:W-:Y:S02]  /*5bd0*/  LOP3.LUT P4, R104, R88, 0xff, RZ, 0xc0, !PT ;  /* 0x000000ff58687812 */ /* 0x000fe4000788c0ff */
[----:B------:R-:W-:Y:S02]  /*5be0*/  CS2R R60, SRZ ;  /* 0x00000000003c7805 */ /* 0x000fe4000001ff00 */
[----:B------:R-:W-:Y:S02]  /*5bf0*/  SEL R2, RZ, 0xffffffff, P3 ;  /* 0xffffffffff027807 */ /* 0x000fe40001800000 */
[----:B------:R-:W-:Y:S02]  /*5c00*/  CS2R R58, SRZ ;  /* 0x00000000003a7805 */ /* 0x000fe4000001ff00 */
[----:B------:R-:W-:Y:S02]  /*5c10*/  P2R R107, PR, RZ, 0x20 ;  /* 0x00000020ff6b7803 */ /* 0x000fe40000000000 */
[----:B------:R-:W-:Y:S02]  /*5c20*/  CS2R R56, SRZ ;  /* 0x0000000000387805 */ /* 0x000fe4000001ff00 */
[----:B------:R-:W-:Y:S02]  /*5c30*/  @P2 SEL R2, R3, R2, !P4 ;  /* 0x0000000203022207 */ /* 0x000fe40006000000 */
[----:B------:R-:W-:Y:S02]  /*5c40*/  @P5 SHF.L.U32 R0, R97, 0x1f, RZ ;  /* 0x0000001f61005819 */ /* 0x000fe400000006ff */
[----:B------:R-:W-:Y:S02]  /*5c50*/  LOP3.LUT R2, R2, 0x1, RZ, 0xc0, !PT ;  /* 0x0000000102027812 */ /* 0x000fe400078ec0ff */
[----:B------:R1:W3:Y:S02]  /*5c60*/  @P5 SYNCS.PHASECHK.TRANS64.TRYWAIT P1, [UR48+0xe0], R0 ;  /* 0x0000e000ff0055a7 */ /* 0x0002e40008021130 */
[----:B------:R-:W-:Y:S04]  /*5c70*/  ISETP.NE.U32.AND P2, PT, R2, 0x1, PT ;  /* 0x000000010200780c */ /* 0x000fe80003f45070 */
[----:B------:R-:W-:Y:S02]  /*5c80*/  P2R R67, PR, RZ, 0x4 ;  /* 0x00000004ff437803 */ /* 0x000fe40000000000 */
[----:B-1----:R-:W-:Y:S04]  /*5c90*/  SHF.L.U32 R0, R96, 0x1f, RZ ;  /* 0x0000001f60007819 */ /* 0x002fe800000006ff */
[----:B------:R1:W4:Y:S01]  /*5ca0*/  SYNCS.PHASECHK.TRANS64.TRYWAIT P0, [R64+URZ+0x140], R0 ;  /* 0x00014000400075a7 */ /* 0x00032200080011ff */
[----:B---3--:R-:W-:Y:S01]  /*5cb0*/  @P5 SEL R66, RZ, 0x1, !P1 ;  /* 0x00000001ff425807 */ /* 0x008fe20004800000 */
[----:B-1----:R-:W-:Y:S06]  /*5cc0*/  @!P5 BRA `(.L_x_100) ;  /* 0x000000000058d947 */ /* 0x002fec0003800000 */
[----:B------:R-:W-:Y:S01]  /*5cd0*/  IMAD.MOV.U32 R79, RZ, RZ, RZ ;  /* 0x000000ffff4f7224 */ /* 0x000fe200078e00ff */
[----:B------:R-:W-:Y:S01]  /*5ce0*/  ISETP.NE.AND P1, PT, R66, RZ, PT ;  /* 0x000000ff4200720c */ /* 0x000fe20003f25270 */
[----:B------:R-:W-:Y:S01]  /*5cf0*/  BSSY B0, `(.L_x_101) ;  /* 0x000000c000007945 */ /* 0x000fe20003800000 */
[----:B------:R-:W-:Y:S02]  /*5d00*/  CS2R R58, SRZ ;  /* 0x00000000003a7805 */ /* 0x000fe4000001ff00 */
[----:B------:R-:W-:Y:S02]  /*5d10*/  CS2R R56, SRZ ;  /* 0x0000000000387805 */ /* 0x000fe4000001ff00 */
[----:B------:R-:W-:Y:S02]  /*5d20*/  CS2R R62, SRZ ;  /* 0x00000000003e7805 */ /* 0x000fe4000001ff00 */
[----:B------:R-:W-:Y:S02]  /*5d30*/  CS2R R60, SRZ ;  /* 0x00000000003c7805 */ /* 0x000fe4000001ff00 */
[----:B------:R-:W-:Y:S02]  /*5d40*/  CS2R R70, SRZ ;  /* 0x0000000000467805 */ /* 0x000fe4000001ff00 */
[----:B------:R-:W-:Y:S02]  /*5d50*/  CS2R R68, SRZ ;  /* 0x0000000000447805 */ /* 0x000fe4000001ff00 */
[----:B------:R-:W-:Y:S01]  /*5d60*/  CS2R R76, SRZ ;  /* 0x00000000004c7805 */ /* 0x000fe2000001ff00 */
[----:B------:R-:W-:Y:S06]  /*5d70*/  @P1 BRA `(.L_x_102) ;  /* 0x00000000000c1947 */ /* 0x000fec0003800000 */
[----:B------:R-:W-:Y:S04]  /*5d80*/  SHF.L.U32 R3, R97, 0x1f, RZ ;  /* 0x0000001f61037819 */ /* 0x000fe800000006ff */
[----:B------:R-:W1:Y:S02]  /*5d90*/  SYNCS.PHASECHK.TRANS64.TRYWAIT P1, [UR48+0xe0], R3 ;  /* 0x0000e003ff0075a7 */ /* 0x000e640008021130 */
[----:B-1----:R-:W-:Y:S05]  /*5da0*/  @!P1 BRA `(.L_x_103) ;  /* 0x0000003400209947 */ /* 0x002fea0003800000 */
.L_x_102:
[----:B------:R-:W-:Y:S05]  /*5db0*/  BSYNC B0 ;  /* 0x0000000000007941 */ /* 0x000fea0003800000 */
.L_x_101:
[----:B------:R-:W-:Y:S01]  /*5dc0*/  ISETP.NE.AND P1, PT, R67, RZ, PT ;  /* 0x000000ff4300720c */ /* 0x000fe20003f25270 */
[----:B------:R-:W-:Y:S11]  /*5dd0*/  HFMA2 R65, -RZ, RZ, 0, 5.9604644775390625e-08 ;  /* 0x00000001ff417431 */ /* 0x000ff600000001ff */
[----:B------:R-:W-:Y:S01]  /*5de0*/  @!UPT UIADD3 URZ, UPT, UPT, URZ, URZ, URZ ;  /* 0x000000fffffff290 */ /* 0x000fe2000fffe0ff */
[----:B------:R3:W1:Y:S04]  /*5df0*/  @P1 LDS.128 R56, [R100] ;  /* 0x0000000064381984 */ /* 0x0006680000000c00 */
[----:B------:R3:W1:Y:S04]  /*5e00*/  @P1 LDS.128 R60, [R99+0x10] ;  /* 0x00001000633c1984 */ /* 0x0006680000000c00 */
[----:B------:R3:W1:Y:S04]  /*5e10*/  @P1 LDS.128 R68, [R98+0x20] ;  /* 0x0000200062441984 */ /* 0x0006680000000c00 */
[----:B------:R3:W1:Y:S02]  /*5e20*/  @P1 LDS.128 R76, [R106+0x30] ;  /* 0x000030006a4c1984 */ /* 0x0006640000000c00 */
.L_x_100:
[----:B------:R-:W-:Y:S05]  /*5e30*/  BSYNC B1 ;  /* 0x0000000000017941 */ /* 0x000fea0003800000 */
.L_x_99:
[----:B-1----:R-:W-:Y:S04]  /*5e40*/  SHF.R.U32.HI R2, RZ, 0x15, R47 ;  /* 0x00000015ff027819 */ /* 0x002fe8000001162f */
[----:B------:R-:W-:Y:S01]  /*5e50*/  LOP3.LUT P1, RZ, R2, 0x3, R92, 0x48, !PT ;  /* 0x0000000302ff7812 */ /* 0x000fe2000782485c */
[----:B------:R-:W-:Y:S01]  /*5e60*/  @!UPT UIADD3 URZ, UPT, UPT, URZ, URZ, URZ ;  /* 0x000000fffffff290 */ /* 0x000fe2000fffe0ff */
[----:B----4-:R-:W-:Y:S11]  /*5e70*/  @P0 BRA `(.L_x_104) ;  /* 0x0000000000080947 */ /* 0x010ff60003800000 */
[----:B------:R-:W1:Y:S02]  /*5e80*/  SYNCS.PHASECHK.TRANS64.TRYWAIT P0, [R64+URZ+0x140], R0 ;  /* 0x00014000400075a7 */ /* 0x000e6400080011ff */
[----:B-1----:R-:W-:Y:S05]  /*5e90*/  @!P0 BRA `(.L_x_105) ;  /* 0x0000003000fc8947 */ /* 0x002fea0003800000 */
.L_x_104:
[----:B------:R-:W-:Y:S05]  /*5ea0*/  @!P1 BRA `(.L_x_106) ;  /* 0x0000000000409947 */ /* 0x000fea0003800000 */
[----:B------:R-:W4:Y:S01]  /*5eb0*/  LDCU.64 UR8, c[0x4][0x70] ;  /* 0x01000e00ff0877ac */ /* 0x000f220008000a00 */
[----:B------:R-:W-:Y:S01]  /*5ec0*/  MOV R3, 0x0 ;  /* 0x0000000000037802 */ /* 0x000fe20000000f00 */
[----:B------:R-:W-:Y:S02]  /*5ed0*/  HFMA2 R12, -RZ, RZ, 0, 5.9604644775390625e-08 ;  /* 0x00000001ff0c7431 */ /* 0x000fe400000001ff */
[----:B------:R-:W-:Y:S02]  /*5ee0*/  IMAD.MOV.U32 R8, RZ, RZ, 0x192 ;  /* 0x00000192ff087424 */ /* 0x000fe400078e00ff */
[----:B------:R-:W-:Y:S01]  /*5ef0*/  IMAD.MOV.U32 R13, RZ, RZ, RZ ;  /* 0x000000ffff0d7224 */ /* 0x000fe200078e00ff */
[----:B------:R-:W5:Y:S01]  /*5f00*/  LDCU.64 UR6, c[0x4][0x78] ;  /* 0x01000f00ff0677ac */ /* 0x000f620008000a00 */
[----:B------:R-:W1:Y:S01]  /*5f10*/  LDC.64 R2, c[0x4][R3] ;  /* 0x0100000003027b82 */ /* 0x000e620000000a00 */
[----:B------:R-:W2:Y:S01]  /*5f20*/  LDCU.64 UR4, c[0x4][0x10] ;  /* 0x01000200ff0477ac */ /* 0x000ea20008000a00 */
[----:B----4-:R-:W-:Y:S01]  /*5f30*/  MOV R5, UR9 ;  /* 0x0000000900057c02 */ /* 0x010fe20008000f00 */
[----:B------:R-:W-:Y:S01]  /*5f40*/  IMAD.U32 R4, RZ, RZ, UR8 ;  /* 0x00000008ff047e24 */ /* 0x000fe2000f8e00ff */
[----:B-----5:R-:W-:Y:S01]  /*5f50*/  MOV R7, UR7 ;  /* 0x0000000700077c02 */ /* 0x020fe20008000f00 */
[----:B------:R-:W-:Y:S01]  /*5f60*/  IMAD.U32 R6, RZ, RZ, UR6 ;  /* 0x00000006ff067e24 */ /* 0x000fe2000f8e00ff */
[----:B--2---:R-:W-:Y:S01]  /*5f70*/  MOV R11, UR5 ;  /* 0x00000005000b7c02 */ /* 0x004fe20008000f00 */
[----:B------:R-:W-:Y:S02]  /*5f80*/  IMAD.U32 R10, RZ, RZ, UR4 ;  /* 0x00000004ff0a7e24 */ /* 0x000fe4000f8e00ff */
[----:B------:R-:W-:Y:S07]  /*5f90*/  LEPC R20, `(.L_x_106) ;  /* 0x000000001014794e */ /* 0x000fee0000000000 */
[----:B-1-3--:R-:W-:Y:S05]  /*5fa0*/  CALL.ABS.NOINC R2 ;  /* 0x0000000002007343 */ /* 0x00afea0003c00000 */
.L_x_106:
[----:B------:R-:W-:Y:S05]  /*5fb0*/  WARPSYNC.ALL ;  /* 0x0000000000007948 */ /* 0x000fea0003800000 */
[----:B------:R-:W-:Y:S01]  /*5fc0*/  R2UR UR4, R47 ;  /* 0x000000002f0472ca */ /* 0x000fe200000e0000 */
[--C-:B------:R-:W-:Y:S01]  /*5fd0*/  HADD2.F32 R50, -RZ, R56.reuse.H0_H0 ;  /* 0x20000038ff327230 */ /* 0x100fe20000004100 */
[----:B------:R-:W-:Y:S01]  /*5fe0*/  ISETP.NE.AND P0, PT, R102, RZ, PT ;  /* 0x000000ff6600720c */ /* 0x000fe20003f05270 */
[----:B------:R-:W-:Y:S01]  /*5ff0*/  HADD2.F32 R51, -RZ, R56.H1_H1 ;  /* 0x30000038ff337230 */ /* 0x000fe20000004100 */
[----:B------:R-:W-:Y:S01]  /*6000*/  BSSY.RECONVERGENT B0, `(.L_x_107) ;  /* 0x0000086000007945 */ /* 0x000fe20003800200 */
[--C-:B------:R-:W-:Y:S08]  /*6010*/  HADD2.F32 R52, -RZ, R57.reuse.H0_H0 ;  /* 0x20000039ff347230 */ /* 0x100ff00000004100 */
[----:B------:R-:W1:Y:S02]  /*6020*/  LDTM.x32 R4, tmem[UR4] ;  /* 0x00000004000479ee */ /* 0x000e6400082c0000 */
[C---:B-12---:R-:W-:Y:S01]  /*6030*/  FMUL R0, R46.reuse, R4 ;  /* 0x000000042e007220 */ /* 0x046fe20000400000 */
[C---:B------:R-:W-:Y:S01]  /*6040*/  FMUL R2, R46.reuse, R5 ;  /* 0x000000052e027220 */ /* 0x040fe20000400000 */
[C---:B------:R-:W-:Y:S01]  /*6050*/  FMUL R4, R46.reuse, R8 ;  /* 0x000000082e047220 */ /* 0x040fe20000400000 */
[C---:B------:R-:W-:Y:S01]  /*6060*/  FMUL R3, R46.reuse, R6 ;  /* 0x000000062e037220 */ /* 0x040fe20000400000 */
[C---:B------:R-:W-:Y:S01]  /*6070*/  FFMA R0, R49.reuse, R50, R0 ;  /* 0x0000003231007223 */ /* 0x040fe20000000000 */
[C---:B------:R-:W-:Y:S01]  /*6080*/  FFMA R2, R49.reuse, R51, R2 ;  /* 0x0000003331027223 */ /* 0x040fe20000000002 */
[C---:B------:R-:W-:Y:S01]  /*6090*/  FMUL R5, R46.reuse, R9 ;  /* 0x000000092e057220 */ /* 0x040fe20000400000 */
        /* <DEDUP_REMOVED lines=16> */
[----:B------:R-:W-:Y:S02]  /*61a0*/  HADD2.F32 R32, -RZ, R57.H1_H1 ;  /* 0x30000039ff207230 */ /* 0x000fe40000004100 */
[C---:B------:R-:W-:Y:S01]  /*61b0*/  FMUL R26, R46.reuse, R30 ;  /* 0x0000001e2e1a7220 */ /* 0x040fe20000400000 */
[C---:B------:R-:W-:Y:S01]  /*61c0*/  FMUL R29, R46.reuse, R33 ;  /* 0x000000212e1d7220 */ /* 0x040fe20000400000 */
[--C-:B------:R-:W-:Y:S02]  /*61d0*/  HADD2.F32 R33, -RZ, R58.reuse.H0_H0 ;  /* 0x2000003aff217230 */ /* 0x100fe40000004100 */
[C---:B------:R-:W-:Y:S01]  /*61e0*/  FFMA R3, R49.reuse, R52, R3 ;  /* 0x0000003431037223 */ /* 0x040fe20000000003 */
[C---:B------:R-:W-:Y:S01]  /*61f0*/  FMUL R7, R46.reuse, R7 ;  /* 0x000000072e077220 */ /* 0x040fe20000400000 */
[----:B------:R-:W-:Y:S01]  /*6200*/  FMUL R30, R46, R34 ;  /* 0x000000222e1e7220 */ /* 0x000fe20000400000 */
[----:B------:R-:W-:Y:S01]  /*6210*/  HADD2.F32 R34, -RZ, R58.H1_H1 ;  /* 0x3000003aff227230 */ /* 0x000fe20000004100 */
[----:B------:R-:W-:Y:S01]  /*6220*/  F2FP.F16.F32.PACK_AB R52, R2, R0 ;  /* 0x000000000234723e */ /* 0x000fe200000000ff */
[--C-:B------:R-:W-:Y:S02]  /*6230*/  HADD2.F32 R0, -RZ, R59.reuse.H0_H0 ;  /* 0x2000003bff007230 */ /* 0x100fe40000004100 */
[C---:B------:R-:W-:Y:S01]  /*6240*/  FFMA R7, R49.reuse, R32, R7 ;  /* 0x0000002031077223 */ /* 0x040fe20000000007 */
[----:B------:R-:W-:Y:S02]  /*6250*/  HADD2.F32 R2, -RZ, R59.H1_H1 ;  /* 0x3000003bff027230 */ /* 0x000fe40000004100 */
[C---:B------:R-:W-:Y:S01]  /*6260*/  FFMA R4, R49.reuse, R33, R4 ;  /* 0x0000002131047223 */ /* 0x040fe20000000004 */
[C---:B------:R-:W-:Y:S01]  /*6270*/  FFMA R5, R49.reuse, R34, R5 ;  /* 0x0000002231057223 */ /* 0x040fe20000000005 */
[----:B------:R-:W-:Y:S01]  /*6280*/  FFMA R6, R49, R0, R6 ;  /* 0x0000000031067223 */ /* 0x000fe20000000006 */
[--C-:B------:R-:W-:Y:S02]  /*6290*/  HADD2.F32 R0, -RZ, R60.reuse.H0_H0 ;  /* 0x2000003cff007230 */ /* 0x100fe40000004100 */
[C---:B------:R-:W-:Y:S01]  /*62a0*/  FMUL R11, R46.reuse, R11 ;  /* 0x0000000b2e0b7220 */ /* 0x040fe20000400000 */
[----:B------:R-:W-:Y:S01]  /*62b0*/  F2FP.F16.F32.PACK_AB R53, R7, R3 ;  /* 0x000000030735723e */ /* 0x000fe200000000ff */
[--C-:B------:R-:W-:Y:S02]  /*62c0*/  HADD2.F32 R3, -RZ, R61.reuse.H0_H0 ;  /* 0x2000003dff037230 */ /* 0x100fe40000004100 */
[C---:B------:R-:W-:Y:S01]  /*62d0*/  FMUL R15, R46.reuse, R15 ;  /* 0x0000000f2e0f7220 */ /* 0x040fe20000400000 */
[C---:B------:R-:W-:Y:S01]  /*62e0*/  FFMA R11, R49.reuse, R2, R11 ;  /* 0x00000002310b7223 */ /* 0x040fe2000000000b */
[----:B------:R-:W-:Y:S02]  /*62f0*/  HADD2.F32 R2, -RZ, R60.H1_H1 ;  /* 0x3000003cff027230 */ /* 0x000fe40000004100 */
[C---:B------:R-:W-:Y:S01]  /*6300*/  FFMA R8, R49.reuse, R0, R8 ;  /* 0x0000000031087223 */ /* 0x040fe20000000008 */
[----:B------:R-:W-:Y:S02]  /*6310*/  HADD2.F32 R0, -RZ, R61.H1_H1 ;  /* 0x3000003dff007230 */ /* 0x000fe40000004100 */
[C---:B------:R-:W-:Y:S01]  /*6320*/  FMUL R19, R46.reuse, R19 ;  /* 0x000000132e137220 */ /* 0x040fe20000400000 */
[C---:B------:R-:W-:Y:S01]  /*6330*/  FMUL R23, R46.reuse, R23 ;  /* 0x000000172e177220 */ /* 0x040fe20000400000 */
[C---:B------:R-:W-:Y:S01]  /*6340*/  FFMA R9, R49.reuse, R2, R9 ;  /* 0x0000000231097223 */ /* 0x040fe20000000009 */
[C---:B------:R-:W-:Y:S01]  /*6350*/  FFMA R10, R49.reuse, R3, R10 ;  /* 0x00000003310a7223 */ /* 0x040fe2000000000a */
[----:B------:R-:W-:Y:S01]  /*6360*/  FFMA R15, R49, R0, R15 ;  /* 0x00000000310f7223 */ /* 0x000fe2000000000f */
[--C-:B------:R-:W-:Y:S02]  /*6370*/  HADD2.F32 R2, -RZ, R62.reuse.H0_H0 ;  /* 0x2000003eff027230 */ /* 0x100fe40000004100 */
[C---:B------:R-:W-:Y:S01]  /*6380*/  FMUL R27, R46.reuse, R27 ;  /* 0x0000001b2e1b7220 */ /* 0x040fe20000400000 */
[----:B------:R-:W-:Y:S01]  /*6390*/  HADD2.F32 R0, -RZ, R62.H1_H1 ;  /* 0x3000003eff007230 */ /* 0x000fe20000004100 */
[----:B------:R-:W-:Y:S01]  /*63a0*/  F2FP.F16.F32.PACK_AB R54, R5, R4 ;  /* 0x000000040536723e */ /* 0x000fe200000000ff */
[--C-:B------:R-:W-:Y:S02]  /*63b0*/  HADD2.F32 R3, -RZ, R63.reuse.H0_H0 ;  /* 0x2000003fff037230 */ /* 0x100fe40000004100 */
[C---:B------:R-:W-:Y:S01]  /*63c0*/  FFMA R12, R49.reuse, R2, R12 ;  /* 0x00000002310c7223 */ /* 0x040fe2000000000c */
[--C-:B------:R-:W-:Y:S02]  /*63d0*/  HADD2.F32 R2, -RZ, R68.reuse.H0_H0 ;  /* 0x20000044ff027230 */ /* 0x100fe40000004100 */
[C---:B------:R-:W-:Y:S01]  /*63e0*/  FFMA R13, R49.reuse, R0, R13 ;  /* 0x00000000310d7223 */ /* 0x040fe2000000000d */
[----:B------:R-:W-:Y:S02]  /*63f0*/  HADD2.F32 R0, -RZ, R63.H1_H1 ;  /* 0x3000003fff007230 */ /* 0x000fe40000004100 */
[----:B------:R-:W-:Y:S01]  /*6400*/  FFMA R14, R49, R3, R14 ;  /* 0x00000003310e7223 */ /* 0x000fe2000000000e */
[----:B------:R-:W-:Y:S01]  /*6410*/  HADD2.F32 R3, -RZ, R68.H1_H1 ;  /* 0x30000044ff037230 */ /* 0x000fe20000004100 */
[----:B------:R-:W-:Y:S01]  /*6420*/  F2FP.F16.F32.PACK_AB R55, R11, R6 ;  /* 0x000000060b37723e */ /* 0x000fe200000000ff */
[C---:B------:R-:W-:Y:S01]  /*6430*/  FMUL R31, R46.reuse, R31 ;  /* 0x0000001f2e1f7220 */ /* 0x040fe20000400000 */
[C---:B------:R-:W-:Y:S01]  /*6440*/  FFMA R19, R49.reuse, R0, R19 ;  /* 0x0000000031137223 */ /* 0x040fe20000000013 */
[--C-:B------:R-:W-:Y:S02]  /*6450*/  HADD2.F32 R0, -RZ, R69.reuse.H0_H0 ;  /* 0x20000045ff007230 */ /* 0x100fe40000004100 */
[C---:B------:R-:W-:Y:S01]  /*6460*/  FFMA R16, R49.reuse, R2, R16 ;  /* 0x0000000231107223 */ /* 0x040fe20000000010 */
[----:B------:R1:W-:Y:S01]  /*6470*/  STS.128 [R100], R52 ;  /* 0x0000003464007388 */ /* 0x0003e20000000c00 */
[C---:B------:R-:W-:Y:S01]  /*6480*/  FFMA R17, R49.reuse, R3, R17 ;  /* 0x0000000331117223 */ /* 0x040fe20000000011 */
[----:B------:R-:W-:Y:S02]  /*6490*/  HADD2.F32 R2, -RZ, R69.H1_H1 ;  /* 0x30000045ff027230 */ /* 0x000fe40000004100 */
[----:B------:R-:W-:Y:S01]  /*64a0*/  FFMA R18, R49, R0, R18 ;  /* 0x0000000031127223 */ /* 0x000fe20000000012 */
[--C-:B------:R-:W-:Y:S01]  /*64b0*/  HADD2.F32 R0, -RZ, R70.reuse.H0_H0 ;  /* 0x20000046ff007230 */ /* 0x100fe20000004100 */
[----:B------:R-:W-:Y:S01]  /*64c0*/  F2FP.F16.F32.PACK_AB R8, R9, R8 ;  /* 0x000000080908723e */ /* 0x000fe200000000ff */
[--C-:B------:R-:W-:Y:S02]  /*64d0*/  HADD2.F32 R3, -RZ, R71.reuse.H0_H0 ;  /* 0x20000047ff037230 */ /* 0x100fe40000004100 */
[C---:B------:R-:W-:Y:S01]  /*64e0*/  FFMA R23, R49.reuse, R2, R23 ;  /* 0x0000000231177223 */ /* 0x040fe20000000017 */
[----:B------:R-:W-:Y:S02]  /*64f0*/  HADD2.F32 R2, -RZ, R70.H1_H1 ;  /* 0x30000046ff027230 */ /* 0x000fe40000004100 */
[----:B------:R-:W-:Y:S01]  /*6500*/  FFMA R20, R49, R0, R20 ;  /* 0x0000000031147223 */ /* 0x000fe20000000014 */
[----:B------:R-:W-:Y:S01]  /*6510*/  HADD2.F32 R0, -RZ, R71.H1_H1 ;  /* 0x30000047ff007230 */ /* 0x000fe20000004100 */
[----:B------:R-:W-:Y:S01]  /*6520*/  F2FP.F16.F32.PACK_AB R9, R15, R10 ;  /* 0x0000000a0f09723e */ /* 0x000fe200000000ff */
[----:B------:R-:W-:Y:S02]  /*6530*/  HADD2.F32 R4, -RZ, R79.H0_H0 ;  /* 0x2000004fff047230 */ /* 0x000fe40000004100 */
[C---:B------:R-:W-:Y:S01]  /*6540*/  FFMA R21, R49.reuse, R2, R21 ;  /* 0x0000000231157223 */ /* 0x040fe20000000015 */
[C---:B------:R-:W-:Y:S01]  /*6550*/  FFMA R22, R49.reuse, R3, R22 ;  /* 0x0000000331167223 */ /* 0x040fe20000000016 */
[----:B------:R-:W-:Y:S01]  /*6560*/  FFMA R27, R49, R0, R27 ;  /* 0x00000000311b7223 */ /* 0x000fe2000000001b */
[--C-:B------:R-:W-:Y:S01]  /*6570*/  HADD2.F32 R2, -RZ, R76.reuse.H0_H0 ;  /* 0x2000004cff027230 */ /* 0x100fe20000004100 */
[----:B------:R-:W-:Y:S01]  /*6580*/  F2FP.F16.F32.PACK_AB R10, R13, R12 ;  /* 0x0000000c0d0a723e */ /* 0x000fe200000000ff */
[----:B------:R-:W-:Y:S01]  /*6590*/  HADD2.F32 R0, -RZ, R76.H1_H1 ;  /* 0x3000004cff007230 */ /* 0x000fe20000004100 */
[----:B------:R-:W-:Y:S01]  /*65a0*/  F2FP.F16.F32.PACK_AB R11, R19, R14 ;  /* 0x0000000e130b723e */ /* 0x000fe200000000ff */
[--C-:B------:R-:W-:Y:S02]  /*65b0*/  HADD2.F32 R3, -RZ, R77.reuse.H0_H0 ;  /* 0x2000004dff037230 */ /* 0x100fe40000004100 */
[C---:B------:R-:W-:Y:S01]  /*65c0*/  FFMA R24, R49.reuse, R2, R24 ;  /* 0x0000000231187223 */ /* 0x040fe20000000018 */
[--C-:B------:R-:W-:Y:S02]  /*65d0*/  HADD2.F32 R2, -RZ, R78.reuse.H0_H0 ;  /* 0x2000004eff027230 */ /* 0x100fe40000004100 */
[C---:B------:R-:W-:Y:S01]  /*65e0*/  FFMA R25, R49.reuse, R0, R25 ;  /* 0x0000000031197223 */ /* 0x040fe20000000019 */
[----:B------:R1:W-:Y:S01]  /*65f0*/  STS.128 [R99+0x10], R8 ;  /* 0x0000100863007388 */ /* 0x0003e20000000c00 */
[----:B------:R-:W-:Y:S02]  /*6600*/  HADD2.F32 R0, -RZ, R77.H1_H1 ;  /* 0x3000004dff007230 */ /* 0x000fe40000004100 */
[----:B------:R-:W-:Y:S01]  /*6610*/  FFMA R26, R49, R3, R26 ;  /* 0x00000003311a7223 */ /* 0x000fe2000000001a */
[----:B------:R-:W-:Y:S01]  /*6620*/  HADD2.F32 R3, -RZ, R78.H1_H1 ;  /* 0x3000004eff037230 */ /* 0x000fe20000004100 */
[----:B------:R-:W-:Y:S01]  /*6630*/  F2FP.F16.F32.PACK_AB R16, R17, R16 ;  /* 0x000000101110723e */ /* 0x000fe200000000ff */
[----:B------:R-:W-:Y:S01]  /*6640*/  HADD2.F32 R5, -RZ, R79.H1_H1 ;  /* 0x3000004fff057230 */ /* 0x000fe20000004100 */
[----:B------:R-:W-:Y:S01]  /*6650*/  F2FP.F16.F32.PACK_AB R17, R23, R18 ;  /* 0x000000121711723e */ /* 0x000fe200000000ff */
[----:B------:R-:W-:Y:S01]  /*6660*/  FFMA R31, R49, R0, R31 ;  /* 0x00000000311f7223 */ /* 0x000fe2000000001f */
[----:B------:R-:W-:Y:S01]  /*6670*/  FMUL R35, R46, R35 ;  /* 0x000000232e237220 */ /* 0x000fe20000400000 */
[----:B------:R-:W-:Y:S01]  /*6680*/  F2FP.F16.F32.PACK_AB R18, R21, R20 ;  /* 0x000000141512723e */ /* 0x000fe200000000ff */
[----:B------:R-:W-:Y:S01]  /*6690*/  FFMA R28, R49, R2, R28 ;  /* 0x00000002311c7223 */ /* 0x000fe2000000001c */
[----:B------:R-:W-:Y:S01]  /*66a0*/  F2FP.F16.F32.PACK_AB R19, R27, R22 ;  /* 0x000000161b13723e */ /* 0x000fe200000000ff */
[C---:B------:R-:W-:Y:S01]  /*66b0*/  FFMA R29, R49.reuse, R3, R29 ;  /* 0x00000003311d7223 */ /* 0x040fe2000000001d */
[C---:B------:R-:W-:Y:S01]  /*66c0*/  FFMA R30, R49.reuse, R4, R30 ;  /* 0x00000004311e7223 */ /* 0x040fe2000000001e */
[----:B------:R-:W-:Y:S01]  /*66d0*/  FFMA R35, R49, R5, R35 ;  /* 0x0000000531237223 */ /* 0x000fe20000000023 */
[----:B------:R-:W-:Y:S01]  /*66e0*/  F2FP.F16.F32.PACK_AB R24, R25, R24 ;  /* 0x000000181918723e */ /* 0x000fe200000000ff */
[----:B------:R1:W-:Y:S01]  /*66f0*/  STS.128 [R98+0x20], R16 ;  /* 0x0000201062007388 */ /* 0x0003e20000000c00 */
[----:B------:R-:W-:Y:S02]  /*6700*/  F2FP.F16.F32.PACK_AB R25, R31, R26 ;  /* 0x0000001a1f19723e */ /* 0x000fe400000000ff */
[----:B------:R-:W-:Y:S02]  /*6710*/  F2FP.F16.F32.PACK_AB R26, R29, R28 ;  /* 0x0000001c1d1a723e */ /* 0x000fe400000000ff */
[----:B------:R-:W-:Y:S05]  /*6720*/  F2FP.F16.F32.PACK_AB R27, R35, R30 ;  /* 0x0000001e231b723e */ /* 0x000fea00000000ff */
[----:B------:R1:W-:Y:S01]  /*6730*/  STS.128 [R106+0x30], R24 ;  /* 0x000030186a007388 */ /* 0x0003e20000000c00 */
[----:B------:R-:W-:Y:S01]  /*6740*/  @!PT LDS RZ, [RZ] ;  /* 0x00000000fffff984 */ /* 0x000fe20000000800 */
[----:B------:R-:W-:Y:S01]  /*6750*/  @!PT LDS RZ, [RZ] ;  /* 0x00000000fffff984 */ /* 0x000fe20000000800 */
[----:B------:R-:W-:Y:S01]  /*6760*/  @!PT LDS RZ, [RZ] ;  /* 0x00000000fffff984 */ /* 0x000fe20000000800 */
[----:B------:R-:W-:Y:S01]  /*6770*/  @!PT LDS RZ, [RZ] ;  /* 0x00000000fffff984 */ /* 0x000fe20000000800 */
[----:B------:R2:W-:Y:S07]  /*6780*/  MEMBAR.ALL.CTA ;  /* 0x0000000000007992 */ /* 0x0005ee0000008000 */
[----:B--2---:R-:W2:Y:S02]  /*6790*/  FENCE.VIEW.ASYNC.S ;  /* 0x00000000000073c6 */ /* 0x004ea40000000000 */
[----:B--2---:R-:W-:Y:S06]  /*67a0*/  BAR.SYNC.DEFER_BLOCKING 0x1, 0x80 ;  /* 0x0042000000007b1d */ /* 0x004fec0000010000 */
[----:B------:R-:W-:Y:S05]  /*67b0*/  @P0 BRA `(.L_x_108) ;  /* 0x0000000000280947 */ /* 0x000fea0003800000 */
[----:B------:R-:W-:Y:S02]  /*67c0*/  UIADD3 UR4, UPT, UPT, UR48, 0x200, URZ ;  /* 0x0000020030047890 */ /* 0x000fe4000fffe0ff */
[----:B------:R-:W-:Y:S01]  /*67d0*/  UIADD3 UR6, UP0, UPT, UR52, 0x680, URZ ;  /* 0x0000068034067890 */ /* 0x000fe2000ff1e0ff */
[----:B------:R-:W-:Y:S03]  /*67e0*/  UMOV UR43, UR36 ;  /* 0x00000024002b7c82 */ /* 0x000fe60008000000 */
[----:B------:R-:W-:Y:S01]  /*67f0*/  MOV R93, UR4 ;  /* 0x00000004005d7c02 */ /* 0x000fe20008000f00 */
[----:B------:R-:W-:Y:S03]  /*6800*/  UIADD3.X UR7, UPT, UPT, URZ, UR53, URZ, UP0, !UPT ;  /* 0x00000035ff077290 */ /* 0x000fe600087fe4ff */
[----:B------:R-:W-:Y:S11]  /*6810*/  R2UR UR40, R93 ;  /* 0x000000005d2872ca */ /* 0x000ff600000e0000 */
[----:B------:R-:W-:Y:S02]  /*6820*/  @!UPT UIADD3 URZ, UPT, UPT, URZ, URZ, URZ ;  /* 0x000000fffffff290 */ /* 0x000fe4000fffe0ff */
[----:B------:R2:W-:Y:S01]  /*6830*/  UTMASTG.3D [UR40], [UR6] ;  /* 0x00000028060073b5 */ /* 0x0005e20008010000 */
[----:B------:R0:W-:Y:S01]  /*6840*/  UTMACMDFLUSH ;  /* 0x00000000000079b7 */ /* 0x0001e20000000000 */
[----:B--2---:R-:W-:Y:S04]  /*6850*/  DEPBAR.LE SB0, 0x1 ;  /* 0x000080400000791a */ /* 0x004fe80000000000 */
.L_x_108:
[----:B------:R-:W-:Y:S05]  /*6860*/  BSYNC.RECONVERGENT B0 ;  /* 0x0000000000007941 */ /* 0x000fea0003800200 */
.L_x_107:
[----:B------:R-:W-:Y:S01]  /*6870*/  BAR.SYNC.DEFER_BLOCKING 0x1, 0x80 ;  /* 0x0042000000007b1d */ /* 0x000fe20000010000 */
[----:B------:R-:W-:Y:S01]  /*6880*/  ISETP.NE.AND P1, PT, R107, RZ, PT ;  /* 0x000000ff6b00720c */ /* 0x000fe20003f25270 */
[----:B------:R-:W-:Y:S01]  /*6890*/  UIADD3 UR4, UPT, UPT, UR50, -0x1, URZ ;  /* 0xffffffff32047890 */ /* 0x000fe2000fffe0ff */
[----:B------:R-:W-:Y:S03]  /*68a0*/  LEA R2, R65, UR48, 0x3 ;  /* 0x0000003041027c11 */ /* 0x000fe6000f8e18ff */
[----:B------:R-:W-:Y:S08]  /*68b0*/  UISETP.GT.U32.AND UP0, UPT, UR4, -0x3, UPT ;  /* 0xfffffffd0400788c */ /* 0x000ff0000bf04070 */
[----:B------:R-:W-:Y:S01]  /*68c0*/  @P1 SHF.L.U32 R3, R97, 0x1f, RZ ;  /* 0x0000001f61031819 */ /* 0x000fe200000006ff */
[----:B------:R-:W-:Y:S06]  /*68d0*/  BRA.U UP0, `(.L_x_109) ;  /* 0x0000000100247547 */ /* 0x000fec000b800000 */
[----:B------:R-:W-:Y:S01]  /*68e0*/  IMAD.U32 R4, RZ, RZ, UR49 ;  /* 0x00000031ff047e24 */ /* 0x000fe2000f8e00ff */
[----:B------:R-:W-:Y:S01]  /*68f0*/  MOV R0, UR37 ;  /* 0x0000002500007c02 */ /* 0x000fe20008000f00 */
[----:B------:R-:W-:Y:S03]  /*6900*/  UIADD3 UR49, UPT, UPT, UR49, 0x1, URZ ;  /* 0x0000000131317890 */ /* 0x000fe6000fffe0ff */
[----:B------:R-:W-:Y:S01]  /*6910*/  @P1 LEA R4, R4, UR48, 0x3 ;  /* 0x0000003004041c11 */ /* 0x000fe2000f8e18ff */
[----:B------:R-:W-:Y:S04]  /*6920*/  UISETP.NE.AND UP0, UPT, UR49, 0x3, UPT ;  /* 0x000000033100788c */ /* 0x000fe8000bf05270 */
[----:B------:R-:W-:Y:S01]  /*6930*/  @P1 VIADD R4, R4, 0xf8 ;  /* 0x000000f804041836 */ /* 0x000fe20000000000 */
[----:B------:R-:W-:Y:S04]  /*6940*/  USEL UR49, UR49, URZ, UP0 ;  /* 0x000000ff31317287 */ /* 0x000fe80008000000 */
[----:B------:R-:W-:Y:S04]  /*6950*/  @P1 PRMT R0, R0, 0x654, R4 ;  /* 0x0000065400001816 */ /* 0x000fe80000000004 */
[----:B------:R2:W-:Y:S04]  /*6960*/  @P1 SYNCS.ARRIVE.TRANS64.RED.A1T0 RZ, [R0+URZ], RZ ;  /* 0x000000ff00ff19a7 */ /* 0x0005e800081004ff */
.L_x_109:
[----:B------:R-:W4:Y:S01]  /*6970*/  @P1 SYNCS.PHASECHK.TRANS64.TRYWAIT P0, [R2+URZ+0xe0], R3 ;  /* 0x0000e003020015a7 */ /* 0x000f2200080011ff */
[----:B------:R-:W-:Y:S01]  /*6980*/  BSSY B1, `(.L_x_110) ;  /* 0x0000016000017945 */ /* 0x000fe20003800000 */
[----:B----4-:R-:W-:Y:S03]  /*6990*/  @P1 SEL R66, RZ, 0x1, !P0 ;  /* 0x00000001ff421807 */ /* 0x010fe60004000000 */
[----:B------:R-:W-:Y:S05]  /*69a0*/  @!P1 BRA `(.L_x_111) ;  /* 0x00000000004c9947 */ /* 0x000fea0003800000 */
[----:B------:R-:W-:Y:S01]  /*69b0*/  ISETP.NE.AND P0, PT, R66, RZ, PT ;  /* 0x000000ff4200720c */ /* 0x000fe20003f05270 */
[----:B------:R-:W-:Y:S01]  /*69c0*/  BSSY B0, `(.L_x_112) ;  /* 0x000000b000007945 */ /* 0x000fe20003800000 */
[----:B------:R-:W-:Y:S11]  /*69d0*/  ISETP.NE.AND P1, PT, R67, RZ, PT ;  /* 0x000000ff4300720c */ /* 0x000ff60003f25270 */
[----:B------:R-:W-:Y:S02]  /*69e0*/  @!UPT UIADD3 URZ, UPT, UPT, URZ, URZ, URZ ;  /* 0x000000fffffff290 */ /* 0x000fe4000fffe0ff */
[C---:B------:R-:W-:Y:S01]  /*69f0*/  @P1 IMAD R6, R65.reuse, 0x2000, R100 ;  /* 0x0000200041061824 */ /* 0x040fe200078e0264 */
[C---:B------:R-:W-:Y:S01]  /*6a00*/  @P1 LEA R4, R65.reuse, R98, 0xd ;  /* 0x0000006241041211 */ /* 0x040fe200078e68ff */
[C---:B------:R-:W-:Y:S02]  /*6a10*/  @P1 IMAD R5, R65.reuse, 0x2000, R99 ;  /* 0x0000200041051824 */ /* 0x040fe400078e0263 */
[----:B------:R-:W-:Y:S01]  /*6a20*/  @P1 IMAD R3, R65, 0x2000, R106 ;  /* 0x0000200041031824 */ /* 0x000fe200078e026a */
[----:B------:R-:W-:Y:S06]  /*6a30*/  @P0 BRA `(.L_x_113) ;  /* 0x00000000000c0947 */ /* 0x000fec0003800000 */
[----:B--2---:R-:W-:Y:S04]  /*6a40*/  SHF.L.U32 R0, R97, 0x1f, RZ ;  /* 0x0000001f61007819 */ /* 0x004fe800000006ff */
[----:B------:R-:W2:Y:S02]  /*6a50*/  SYNCS.PHASECHK.TRANS64.TRYWAIT P0, [R2+URZ+0xe0], R0 ;  /* 0x0000e000020075a7 */ /* 0x000ea400080011ff */
[----:B--2---:R-:W-:Y:S05]  /*6a60*/  @!P0 BRA `(.L_x_114) ;  /* 0x00000028001c8947 */ /* 0x004fea0003800000 */
.L_x_113:
[----:B------:R-:W-:Y:S05]  /*6a70*/  BSYNC B0 ;  /* 0x0000000000007941 */ /* 0x000fea0003800000 */
.L_x_112:
[----:B------:R-:W-:Y:S02]  /*6a80*/  ISETP.NE.AND P0, PT, R67, RZ, PT ;  /* 0x000000ff4300720c */ /* 0x000fe40003f05270 */
[----:B------:R-:W-:Y:S11]  /*6a90*/  IADD3 R65, PT, PT, R65, 0x1, RZ ;  /* 0x0000000141417810 */ /* 0x000ff60007ffe0ff */
[----:B------:R4:W1:Y:S04]  /*6aa0*/  @P0 LDS.128 R56, [R6] ;  /* 0x0000000006380984 */ /* 0x0008680000000c00 */
[----:B------:R4:W1:Y:S04]  /*6ab0*/  @P0 LDS.128 R60, [R5+0x10] ;  /* 0x00001000053c0984 */ /* 0x0008680000000c00 */
[----:B------:R4:W1:Y:S04]  /*6ac0*/  @P0 LDS.128 R68, [R4+0x20] ;  /* 0x0000200004440984 */ /* 0x0008680000000c00 */
[----:B------:R4:W1:Y:S02]  /*6ad0*/  @P0 LDS.128 R76, [R3+0x30] ;  /* 0x00003000034c0984 */ /* 0x0008640000000c00 */
.L_x_111:
[----:B------:R-:W-:Y:S05]  /*6ae0*/  BSYNC B1 ;  /* 0x0000000000017941 */ /* 0x000fea0003800000 */
.L_x_110:
[----:B--2---:R-:W-:Y:S05]  /*6af0*/  VIADD R0, R47, 0x20 ;  /* 0x000000202f007836 */ /* 0x004fea0000000000 */
[----:B------:R-:W-:Y:S04]  /*6b00*/  SHF.R.U32.HI R0, RZ, 0x15, R0 ;  /* 0x00000015ff007819 */ /* 0x000fe80000011600 */
[----:B------:R-:W-:Y:S11]  /*6b10*/  LOP3.LUT P0, RZ, R0, 0x3, R92, 0x48, !PT ;  /* 0x0000000300ff7812 */ /* 0x000ff6000780485c */
[----:B------:R-:W-:Y:S02]  /*6b20*/  @!UPT UIADD3 URZ, UPT, UPT, URZ, URZ, URZ ;  /* 0x000000fffffff290 */ /* 0x000fe4000fffe0ff */
[----:B------:R-:W-:Y:S05]  /*6b30*/  @!P0 BRA `(.L_x_115) ;  /* 0x0000000000408947 */ /* 0x000fea0003800000 */
[----:B------:R-:W2:Y:S01]  /*6b40*/  LDCU.64 UR8, c[0x4][0x70] ;  /* 0x01000e00ff0877ac */ /* 0x000ea20008000a00 */
[----:B----4-:R-:W-:Y:S01]  /*6b50*/  MOV R3, 0x0 ;  /* 0x0000000000037802 */ /* 0x010fe20000000f00 */
[----:B------:R-:W-:Y:S02]  /*6b60*/  HFMA2 R12, -RZ, RZ, 0, 5.9604644775390625e-08 ;  /* 0x00000001ff0c7431 */ /* 0x000fe400000001ff */
[----:B-1----:R-:W-:Y:S02]  /*6b70*/  IMAD.MOV.U32 R8, RZ, RZ, 0x192 ;  /* 0x00000192ff087424 */ /* 0x002fe400078e00ff */
[----:B------:R-:W-:Y:S01]  /*6b80*/  IMAD.MOV.U32 R13, RZ, RZ, RZ ;  /* 0x000000ffff0d7224 */ /* 0x000fe200078e00ff */
[----:B------:R-:W1:Y:S01]  /*6b90*/  LDCU.64 UR6, c[0x4][0x78] ;  /* 0x01000f00ff0677ac */ /* 0x000e620008000a00 */
[----:B------:R-:W4:Y:S01]  /*6ba0*/  LDC.64 R2, c[0x4][R3] ;  /* 0x0100000003027b82 */ /* 0x000f220000000a00 */
[----:B------:R-:W5:Y:S01]  /*6bb0*/  LDCU.64 UR4, c[0x4][0x10] ;  /* 0x01000200ff0477ac */ /* 0x000f620008000a00 */
[----:B--2---:R-:W-:Y:S01]  /*6bc0*/  MOV R5, UR9 ;  /* 0x0000000900057c02 */ /* 0x004fe20008000f00 */
[----:B------:R-:W-:Y:S01]  /*6bd0*/  IMAD.U32 R4, RZ, RZ, UR8 ;  /* 0x00000008ff047e24 */ /* 0x000fe2000f8e00ff */
[----:B-1----:R-:W-:Y:S01]  /*6be0*/  MOV R7, UR7 ;  /* 0x0000000700077c02 */ /* 0x002fe20008000f00 */
[----:B------:R-:W-:Y:S01]  /*6bf0*/  IMAD.U32 R6, RZ, RZ, UR6 ;  /* 0x00000006ff067e24 */ /* 0x000fe2000f8e00ff */
[----:B-----5:R-:W-:Y:S01]  /*6c00*/  MOV R11, UR5 ;  /* 0x00000005000b7c02 */ /* 0x020fe20008000f00 */
[----:B------:R-:W-:Y:S02]  /*6c10*/  IMAD.U32 R10, RZ, RZ, UR4 ;  /* 0x00000004ff0a7e24 */ /* 0x000fe4000f8e00ff */
[----:B------:R-:W-:Y:S07]  /*6c20*/  LEPC R20, `(.L_x_115) ;  /* 0x000000001014794e */ /* 0x000fee0000000000 */
[----:B---34-:R-:W-:Y:S05]  /*6c30*/  CALL.ABS.NOINC R2 ;  /* 0x0000000002007343 */ /* 0x018fea0003c00000 */
.L_x_115:
[----:B------:R-:W-:Y:S05]  /*6c40*/  WARPSYNC.ALL ;  /* 0x0000000000007948 */ /* 0x000fea0003800000 */
[----:B------:R-:W-:Y:S01]  /*6c50*/  R2UR UR4, R47 ;  /* 0x000000002f0472ca */ /* 0x000fe200000e0000 */
[--C-:B-1----:R-:W-:Y:S01]  /*6c60*/  HADD2.F32 R50, -RZ, R56.reuse.H0_H0 ;  /* 0x20000038ff327230 */ /* 0x102fe20000004100 */
[----:B------:R-:W-:Y:S01]  /*6c70*/  ISETP.NE.AND P0, PT, R102, RZ, PT ;  /* 0x000000ff6600720c */ /* 0x000fe20003f05270 */
[----:B------:R-:W-:Y:S01]  /*6c80*/  HADD2.F32 R51, -RZ, R56.H1_H1 ;  /* 0x30000038ff337230 */ /* 0x000fe20000004100 */
[----:B------:R-:W-:Y:S01]  /*6c90*/  BSSY.RECONVERGENT B0, `(.L_x_116) ;  /* 0x0000085000007945 */ /* 0x000fe20003800200 */
[--C-:B------:R-:W-:Y:S08]  /*6ca0*/  HADD2.F32 R52, -RZ, R57.reuse.H0_H0 ;  /* 0x20000039ff347230 */ /* 0x100ff00000004100 */
[----:B----4-:R-:W1:Y:S02]  /*6cb0*/  LDTM.x32 R4, tmem[UR4+0x20] ;  /* 0x00002004000479ee */ /* 0x010e6400082c0000 */
[C---:B-1----:R-:W-:Y:S01]  /*6cc0*/  FMUL R0, R46.reuse, R4 ;  /* 0x000000042e007220 */ /* 0x042fe20000400000 */
        /* <DEDUP_REMOVED lines=67> */
[----:B------:R1:W-:Y:S01]  /*7100*/  STS.128 [R100+0x2000], R52 ;  /* 0x0020003464007388 */ /* 0x0003e20000000c00 */
        /* <DEDUP_REMOVED lines=52> */
[----:B------:R-:W-:Y:S02]  /*7450*/  UIADD3 UR8, UP0, UPT, UR52, 0x680, URZ ;  /* 0x0000068034087890 */ /* 0x000fe4000ff1e0ff */
[----:B------:R-:W-:Y:S02]  /*7460*/  UIADD3 UR5, UPT, UPT, UR41, 0x20, URZ ;  /* 0x0000002029057890 */ /* 0x000fe4000fffe0ff */
[----:B------:R-:W-:Y:S02]  /*7470*/  UIADD3 UR4, UPT, UPT, UR48, 0x2200, URZ ;  /* 0x0000220030047890 */ /* 0x000fe4000fffe0ff */
[----:B------:R-:W-:Y:S01]  /*7480*/  UIADD3.X UR9, UPT, UPT, URZ, UR53, URZ, UP0, !UPT ;  /* 0x00000035ff097290 */ /* 0x000fe200087fe4ff */
[----:B------:R-:W-:Y:S01]  /*7490*/  UMOV UR6, UR42 ;  /* 0x0000002a00067c82 */ /* 0x000fe20008000000 */
[----:B------:R-:W-:Y:S07]  /*74a0*/  UMOV UR7, UR36 ;  /* 0x0000002400077c82 */ /* 0x000fee0008000000 */
[----:B------:R2:W-:Y:S01]  /*74b0*/  UTMASTG.3D [UR4], [UR8] ;  /* 0x00000004080073b5 */ /* 0x0005e20008010000 */
[----:B------:R0:W-:Y:S01]  /*74c0*/  UTMACMDFLUSH ;  /* 0x00000000000079b7 */ /* 0x0001e20000000000 */
[----:B--2---:R-:W-:Y:S04]  /*74d0*/  DEPBAR.LE SB0, 0x1 ;  /* 0x000080400000791a */ /* 0x004fe80000000000 */
.L_x_117:
[----:B------:R-:W-:Y:S05]  /*74e0*/  BSYNC.RECONVERGENT B0 ;  /* 0x0000000000007941 */ /* 0x000fea0003800200 */
.L_x_116:
[----:B------:R-:W-:Y:S01]  /*74f0*/  BAR.SYNC.DEFER_BLOCKING 0x1, 0x80 ;  /* 0x0042000000007b1d */ /* 0x000fe20000010000 */
[----:B------:R-:W-:Y:S01]  /*7500*/  ISETP.NE.AND P1, PT, R107, RZ, PT ;  /* 0x000000ff6b00720c */ /* 0x000fe20003f25270 */
[----:B------:R-:W-:Y:S01]  /*7510*/  UISETP.GT.U32.AND UP0, UPT, UR50, -0x3, UPT ;  /* 0xfffffffd3200788c */ /* 0x000fe2000bf04070 */
[----:B------:R-:W-:Y:S11]  /*7520*/  LEA R4, R65, UR48, 0x3 ;  /* 0x0000003041047c11 */ /* 0x000ff6000f8e18ff */
        /* <DEDUP_REMOVED lines=11> */
.L_x_118:
        /* <DEDUP_REMOVED lines=9> */
[C---:B--2---:R-:W-:Y:S01]  /*7670*/  @P1 LEA R0, R65.reuse, R98, 0xd ;  /* 0x0000006241001211 */ /* 0x044fe200078e68ff */
[C---:B------:R-:W-:Y:S02]  /*7680*/  @P1 IMAD R2, R65.reuse, 0x2000, R99 ;  /* 0x0000200041021824 */ /* 0x040fe400078e0263 */
[----:B------:R-:W-:Y:S01]  /*7690*/  @P1 IMAD R65, R65, 0x2000, R106 ;  /* 0x0000200041411824 */ /* 0x000fe200078e026a */
[----:B------:R-:W-:Y:S06]  /*76a0*/  @P0 BRA `(.L_x_122) ;  /* 0x00000000000c0947 */ /* 0x000fec0003800000 */
[----:B------:R-:W-:Y:S04]  /*76b0*/  SHF.L.U32 R5, R97, 0x1f, RZ ;  /* 0x0000001f61057819 */ /* 0x000fe800000006ff */
[----:B------:R-:W2:Y:S02]  /*76c0*/  SYNCS.PHASECHK.TRANS64.TRYWAIT P0, [R4+URZ+0xe0], R5 ;  /* 0x0000e005040075a7 */ /* 0x000ea400080011ff */
[----:B--2---:R-:W-:Y:S05]  /*76d0*/  @!P0 BRA `(.L_x_123) ;  /* 0x0000001c00148947 */ /* 0x004fea0003800000 */
.L_x_122:
[----:B------:R-:W-:Y:S05]  /*76e0*/  BSYNC B0 ;  /* 0x0000000000007941 */ /* 0x000fea0003800000 */
.L_x_121:
[----:B------:R-:W-:Y:S11]  /*76f0*/  ISETP.NE.AND P0, PT, R67, RZ, PT ;  /* 0x000000ff4300720c */ /* 0x000ff60003f05270 */
[----:B------:R-:W-:Y:S02]  /*7700*/  @!UPT UIADD3 URZ, UPT, UPT, URZ, URZ, URZ ;  /* 0x000000fffffff290 */ /* 0x000fe4000fffe0ff */
[----:B------:R4:W1:Y:S04]  /*7710*/  @P0 LDS.128 R56, [R3] ;  /* 0x0000000003380984 */ /* 0x0008680000000c00 */
[----:B------:R4:W1:Y:S04]  /*7720*/  @P0 LDS.128 R60, [R2+0x10] ;  /* 0x00001000023c0984 */ /* 0x0008680000000c00 */
[----:B------:R4:W1:Y:S04]  /*7730*/  @P0 LDS.128 R68, [R0+0x20] ;  /* 0x0000200000440984 */ /* 0x0008680000000c00 */
[----:B------:R4:W1:Y:S02]  /*7740*/  @P0 LDS.128 R76, [R65+0x30] ;  /* 0x00003000414c0984 */ /* 0x0008640000000c00 */
.L_x_120:
[----:B------:R-:W-:Y:S05]  /*7750*/  BSYNC B1 ;  /* 0x0000000000017941 */ /* 0x000fea0003800000 */
.L_x_119:
[----:B--2-4-:R-:W-:Y:S05]  /*7760*/  VIADD R0, R47, 0x40 ;  /* 0x000000402f007836 */ /* 0x014fea0000000000 */
[----:B------:R-:W-:Y:S04]  /*7770*/  SHF.R.U32.HI R0, RZ, 0x15, R0 ;  /* 0x00000015ff007819 */ /* 0x000fe80000011600 */
[----:B------:R-:W-:Y:S11]  /*7780*/  LOP3.LUT P0, RZ, R0, 0x3, R92, 0x48, !PT ;  /* 0x0000000300ff7812 */ /* 0x000ff6000780485c */
[----:B------:R-:W-:Y:S02]  /*7790*/  @!UPT UIADD3 URZ, UPT, UPT, URZ, URZ, URZ ;  /* 0x000000fffffff290 */ /* 0x000fe4000fffe0ff */
[----:B------:R-:W-:Y:S05]  /*77a0*/  @!P0 BRA `(.L_x_124) ;  /* 0x0000000000408947 */ /* 0x000fea0003800000 */
[----:B------:R-:W2:Y:S01]  /*77b0*/  LDCU.64 UR8, c[0x4][0x70] ;  /* 0x01000e00ff0877ac */ /* 0x000ea20008000a00 */
[----:B------:R-:W-:Y:S01]  /*77c0*/  MOV R3, 0x0 ;  /* 0x0000000000037802 */ /* 0x000fe20000000f00 */
        /* <DEDUP_REMOVED lines=14> */
.L_x_124:
[----:B------:R-:W-:Y:S01]  /*78b0*/  ISETP.NE.AND P0, PT, R102, RZ, PT ;  /* 0x000000ff6600720c */ /* 0x000fe20003f05270 */
[----:B------:R-:W-:Y:S05]  /*78c0*/  WARPSYNC.ALL ;  /* 0x0000000000007948 */ /* 0x000fea0003800000 */
[----:B------:R-:W-:Y:S01]  /*78d0*/  R2UR UR4, R47 ;  /* 0x000000002f0472ca */ /* 0x000fe200000e0000 */
[--C-:B-1----:R-:W-:Y:S01]  /*78e0*/  HADD2.F32 R0, -RZ, R56.reuse.H0_H0 ;  /* 0x20000038ff007230 */ /* 0x102fe20000004100 */
[----:B------:R-:W-:Y:S01]  /*78f0*/  R2UR UR5, R64 ;  /* 0x00000000400572ca */ /* 0x000fe200000e0000 */
[----:B------:R-:W-:Y:S01]  /*7900*/  HADD2.F32 R2, -RZ, R56.H1_H1 ;  /* 0x30000038ff027230 */ /* 0x000fe20000004100 */
[----:B------:R-:W-:Y:S01]  /*7910*/  BSSY.RECONVERGENT B0, `(.L_x_125) ;  /* 0x0000089000007945 */ /* 0x000fe20003800200 */
[--C-:B------:R-:W-:Y:S02]  /*7920*/  HADD2.F32 R3, -RZ, R57.reuse.H0_H0 ;  /* 0x20000039ff037230 */ /* 0x100fe40000004100 */
[----:B------:R-:W-:Y:S02]  /*7930*/  HADD2.F32 R47, -RZ, R57.H1_H1 ;  /* 0x30000039ff2f7230 */ /* 0x000fe40000004100 */
[--C-:B------:R-:W-:Y:S02]  /*7940*/  HADD2.F32 R50, -RZ, R58.reuse.H0_H0 ;  /* 0x2000003aff327230 */ /* 0x100fe40000004100 */
[----:B------:R-:W-:Y:S02]  /*7950*/  HADD2.F32 R51, -RZ, R58.H1_H1 ;  /* 0x3000003aff337230 */ /* 0x000fe40000004100 */
[----:B------:R-:W1:Y:S01]  /*7960*/  LDTM.x32 R4, tmem[UR4+0x40] ;  /* 0x00004004000479ee */ /* 0x000e6200082c0000 */
[----:B------:R-:W-:Y:S01]  /*7970*/  NOP ;  /* 0x0000000000007918 */ /* 0x000fe20000000000 */
[----:B------:R-:W-:Y:S01]  /*7980*/  UIADD3 UR5, UPT, UPT, UR5, 0x160, URZ ;  /* 0x0000016005057890 */ /* 0x000fe2000fffe0ff */
[--C-:B------:R-:W-:Y:S02]  /*7990*/  HADD2.F32 R52, -RZ, R59.reuse.H0_H0 ;  /* 0x2000003bff347230 */ /* 0x100fe40000004100 */
[----:B------:R-:W-:Y:S01]  /*79a0*/  HADD2.F32 R53, -RZ, R59.H1_H1 ;  /* 0x3000003bff357230 */ /* 0x000fe20000004100 */
[----:B------:R-:W-:Y:S01]  /*79b0*/  UPRMT UR5, UR37, 0x654, UR5 ;  /* 0x0000065425057896 */ /* 0x000fe20008000005 */
[--C-:B------:R-:W-:Y:S02]  /*79c0*/  HADD2.F32 R54, -RZ, R60.reuse.H0_H0 ;  /* 0x2000003cff367230 */ /* 0x100fe40000004100 */
[----:B------:R-:W-:Y:S02]  /*79d0*/  HADD2.F32 R55, -RZ, R60.H1_H1 ;  /* 0x3000003cff377230 */ /* 0x000fe40000004100 */
[--C-:B------:R-:W-:Y:S02]  /*79e0*/  HADD2.F32 R56, -RZ, R61.reuse.H0_H0 ;  /* 0x2000003dff387230 */ /* 0x100fe40000004100 */
[----:B------:R-:W-:Y:S02]  /*79f0*/  HADD2.F32 R57, -RZ, R61.H1_H1 ;  /* 0x3000003dff397230 */ /* 0x000fe40000004100 */
[----:B-1----:R-:W-:Y:S01]  /*7a00*/  SYNCS.ARRIVE.TRANS64.RED.A1T0 RZ, [UR5], RZ ;  /* 0x000000ffffff79a7 */ /* 0x002fe20008100405 */
[--C-:B------:R-:W-:Y:S02]  /*7a10*/  HADD2.F32 R58, -RZ, R62.reuse.H0_H0 ;  /* 0x2000003eff3a7230 */ /* 0x100fe40000004100 */
[----:B------:R-:W-:Y:S02]  /*7a20*/  HADD2.F32 R59, -RZ, R62.H1_H1 ;  /* 0x3000003eff3b7230 */ /* 0x000fe40000004100 */
[--C-:B------:R-:W-:Y:S02]  /*7a30*/  HADD2.F32 R60, -RZ, R63.reuse.H0_H0 ;  /* 0x2000003fff3c7230 */ /* 0x100fe40000004100 */
[----:B------:R-:W-:Y:S02]  /*7a40*/  HADD2.F32 R61, -RZ, R63.H1_H1 ;  /* 0x3000003fff3d7230 */ /* 0x000fe40000004100 */
[C---:B------:R-:W-:Y:S01]  /*7a50*/  FMUL R4, R46.reuse, R4 ;  /* 0x000000042e047220 */ /* 0x040fe20000400000 */
[C---:B------:R-:W-:Y:S01]  /*7a60*/  FMUL R5, R46.reuse, R5 ;  /* 0x000000052e057220 */ /* 0x040fe20000400000 */
[C---:B------:R-:W-:Y:S01]  /*7a70*/  FMUL R6, R46.reuse, R6 ;  /* 0x000000062e067220 */ /* 0x040fe20000400000 */
[C---:B------:R-:W-:Y:S01]  /*7a80*/  FMUL R7, R46.reuse, R7 ;  /* 0x000000072e077220 */ /* 0x040fe20000400000 */
[C---:B------:R-:W-:Y:S01]  /*7a90*/  FFMA R4, R49.reuse, R0, R4 ;  /* 0x0000000031047223 */ /* 0x040fe20000000004 */
[C---:B------:R-:W-:Y:S01]  /*7aa0*/  FFMA R5, R49.reuse, R2, R5 ;  /* 0x0000000231057223 */ /* 0x040fe20000000005 */
[C---:B------:R-:W-:Y:S01]  /*7ab0*/  FFMA R6, R49.reuse, R3, R6 ;  /* 0x0000000331067223 */ /* 0x040fe20000000006 */
[----:B------:R-:W-:Y:S01]  /*7ac0*/  FFMA R7, R49, R47, R7 ;  /* 0x0000002f31077223 */ /* 0x000fe20000000007 */
[C---:B------:R-:W-:Y:S01]  /*7ad0*/  FMUL R8, R46.reuse, R8 ;  /* 0x000000082e087220 */ /* 0x040fe20000400000 */
[C---:B------:R-:W-:Y:S01]  /*7ae0*/  FMUL R9, R46.reuse, R9 ;  /* 0x000000092e097220 */ /* 0x040fe20000400000 */
[----:B------:R-:W-:Y:S01]  /*7af0*/  F2FP.F16.F32.PACK_AB R4, R5, R4 ;  /* 0x000000040504723e */ /* 0x000fe200000000ff */
[C---:B------:R-:W-:Y:S01]  /*7b00*/  FMUL R0, R46.reuse, R10 ;  /* 0x0000000a2e007220 */ /* 0x040fe20000400000 */
[----:B------:R-:W-:Y:S01]  /*7b10*/  F2FP.F16.F32.PACK_AB R5, R7, R6 ;  /* 0x000000060705723e */ /* 0x000fe200000000ff */
[C---:B------:R-:W-:Y:S01]  /*7b20*/  FFMA R8, R49.reuse, R50, R8 ;  /* 0x0000003231087223 */ /* 0x040fe20000000008 */
[C---:B------:R-:W-:Y:S01]  /*7b30*/  FFMA R9, R49.reuse, R51, R9 ;  /* 0x0000003331097223 */ /* 0x040fe20000000009 */
[----:B------:R-:W-:Y:S01]  /*7b40*/  FFMA R0, R49, R52, R0 ;  /* 0x0000003431007223 */ /* 0x000fe20000000000 */
[C---:B------:R-:W-:Y:S01]  /*7b50*/  FMUL R2, R46.reuse, R11 ;  /* 0x0000000b2e027220 */ /* 0x040fe20000400000 */
[C---:B------:R-:W-:Y:S01]  /*7b60*/  FMUL R3, R46.reuse, R12 ;  /* 0x0000000c2e037220 */ /* 0x040fe20000400000 */
[C---:B------:R-:W-:Y:S01]  /*7b70*/  FMUL R10, R46.reuse, R13 ;  /* 0x0000000d2e0a7220 */ /* 0x040fe20000400000 */
[----:B------:R-:W-:Y:S01]  /*7b80*/  F2FP.F16.F32.PACK_AB R6, R9, R8 ;  /* 0x000000080906723e */ /* 0x000fe200000000ff */
[C---:B------:R-:W-:Y:S01]  /*7b90*/  FFMA R2, R49.reuse, R53, R2 ;  /* 0x0000003531027223 */ /* 0x040fe20000000002 */
[C---:B------:R-:W-:Y:S01]  /*7ba0*/  FFMA R3, R49.reuse, R54, R3 ;  /* 0x0000003631037223 */ /* 0x040fe20000000003 */
[C---:B------:R-:W-:Y:S01]  /*7bb0*/  FFMA R10, R49.reuse, R55, R10 ;  /* 0x00000037310a7223 */ /* 0x040fe2000000000a */
[C---:B------:R-:W-:Y:S01]  /*7bc0*/  FMUL R11, R46.reuse, R14 ;  /* 0x0000000e2e0b7220 */ /* 0x040fe20000400000 */
[C---:B------:R-:W-:Y:S01]  /*7bd0*/  FMUL R15, R46.reuse, R15 ;  /* 0x0000000f2e0f7220 */ /* 0x040fe20000400000 */
[C---:B------:R-:W-:Y:S01]  /*7be0*/  FMUL R12, R46.reuse, R16 ;  /* 0x000000102e0c7220 */ /* 0x040fe20000400000 */
[C---:B------:R-:W-:Y:S01]  /*7bf0*/  FMUL R13, R46.reuse, R17 ;  /* 0x000000112e0d7220 */ /* 0x040fe20000400000 */
[C---:B------:R-:W-:Y:S01]  /*7c00*/  FFMA R11, R49.reuse, R56, R11 ;  /* 0x00000038310b7223 */ /* 0x040fe2000000000b */
[C---:B------:R-:W-:Y:S01]  /*7c10*/  FMUL R14, R46.reuse, R18 ;  /* 0x000000122e0e7220 */ /* 0x040fe20000400000 */
[C---:B------:R-:W-:Y:S01]  /*7c20*/  FFMA R15, R49.reuse, R57, R15 ;  /* 0x00000039310f7223 */ /* 0x040fe2000000000f */
[--C-:B------:R-:W-:Y:S02]  /*7c30*/  HADD2.F32 R62, -RZ, R68.reuse.H0_H0 ;  /* 0x20000044ff3e7230 */ /* 0x100fe40000004100 */
[----:B------:R-:W-:Y:S01]  /*7c40*/  FMUL R19, R46, R19 ;  /* 0x000000132e137220 */ /* 0x000fe20000400000 */
[----:B------:R-:W-:Y:S01]  /*7c50*/  F2FP.F16.F32.PACK_AB R7, R2, R0 ;  /* 0x000000000207723e */ /* 0x000fe200000000ff */
[C---:B------:R-:W-:Y:S01]  /*7c60*/  FFMA R12, R49.reuse, R58, R12 ;  /* 0x0000003a310c7223 */ /* 0x040fe2000000000c */
[----:B------:R-:W-:Y:S02]  /*7c70*/  HADD2.F32 R63, -RZ, R68.H1_H1 ;  /* 0x30000044ff3f7230 */ /* 0x000fe40000004100 */
[C---:B------:R-:W-:Y:S01]  /*7c80*/  FMUL R16, R46.reuse, R20 ;  /* 0x000000142e107220 */ /* 0x040fe20000400000 */
[C---:B------:R-:W-:Y:S01]  /*7c90*/  FFMA R13, R49.reuse, R59, R13 ;  /* 0x0000003b310d7223 */ /* 0x040fe2000000000d */
[----:B------:R1:W-:Y:S01]  /*7ca0*/  STS.128 [R100+0x4000], R4 ;  /* 0x0040000464007388 */ /* 0x0003e20000000c00 */
[--C-:B------:R-:W-:Y:S02]  /*7cb0*/  HADD2.F32 R64, -RZ, R69.reuse.H0_H0 ;  /* 0x20000045ff407230 */ /* 0x100fe40000004100 */
[C---:B------:R-:W-:Y:S01]  /*7cc0*/  FMUL R17, R46.reuse, R21 ;  /* 0x000000152e117220 */ /* 0x040fe20000400000 */
[C---:B------:R-:W-:Y:S01]  /*7cd0*/  FFMA R14, R49.reuse, R60, R14 ;  /* 0x0000003c310e7223 */ /* 0x040fe2000000000e */
[----:B------:R-:W-:Y:S02]  /*7ce0*/  HADD2.F32 R65, -RZ, R69.H1_H1 ;  /* 0x30000045ff417230 */ /* 0x000fe40000004100 */
[C---:B------:R-:W-:Y:S01]  /*7cf0*/  FMUL R18, R46.reuse, R22 ;  /* 0x000000162e127220 */ /* 0x040fe20000400000 */
[C---:B------:R-:W-:Y:S01]  /*7d00*/  FFMA R19, R49.reuse, R61, R19 ;  /* 0x0000003d31137223 */ /* 0x040fe20000000013 */
        /* <DEDUP_REMOVED lines=10> */
[----:B------:R-:W-:Y:S01]  /*7db0*/  FMUL R22, R46, R26 ;  /* 0x0000001a2e167220 */ /* 0x000fe20000400000 */
[----:B------:R-:W-:Y:S01]  /*7dc0*/  F2FP.F16.F32.PACK_AB R8, R10, R3 ;  /* 0x000000030a08723e */ /* 0x000fe200000000ff */
[----:B------:R-:W-:Y:S01]  /*7dd0*/  FFMA R23, R49, R65, R23 ;  /* 0x0000004131177223 */ /* 0x000fe20000000017 */
[----:B------:R-:W-:Y:S01]  /*7de0*/  F2FP.F16.F32.PACK_AB R9, R15, R11 ;  /* 0x0000000b0f09723e */ /* 0x000fe200000000ff */
[--C-:B------:R-:W-:Y:S02]  /*7df0*/  HADD2.F32 R70, -RZ, R76.reuse.H0_H0 ;  /* 0x2000004cff467230 */ /* 0x100fe40000004100 */
[C---:B------:R-:W-:Y:S01]  /*7e00*/  FMUL R27, R46.reuse, R27 ;  /* 0x0000001b2e1b7220 */ /* 0x040fe20000400000 */
[----:B------:R-:W-:Y:S01]  /*7e10*/  F2FP.F16.F32.PACK_AB R10, R13, R12 ;  /* 0x0000000c0d0a723e */ /* 0x000fe200000000ff */
[----:B------:R-:W-:Y:S01]  /*7e20*/  FFMA R20, R49, R66, R20 ;  /* 0x0000004231147223 */ /* 0x000fe20000000014 */
[----:B------:R-:W-:Y:S01]  /*7e30*/  F2FP.F16.F32.PACK_AB R11, R19, R14 ;  /* 0x0000000e130b723e */ /* 0x000fe200000000ff */
[----:B------:R-:W-:Y:S02]  /*7e40*/  HADD2.F32 R71, -RZ, R76.H1_H1 ;  /* 0x3000004cff477230 */ /* 0x000fe40000004100 */
[C---:B------:R-:W-:Y:S01]  /*7e50*/  FMUL R24, R46.reuse, R28 ;  /* 0x0000001c2e187220 */ /* 0x040fe20000400000 */
[C---:B------:R-:W-:Y:S01]  /*7e60*/  FFMA R21, R49.reuse, R67, R21 ;  /* 0x0000004331157223 */ /* 0x040fe20000000015 */
[--C-:B------:R-:W-:Y:S01]  /*7e70*/  HADD2.F32 R72, -RZ, R77.reuse.H0_H0 ;  /* 0x2000004dff487230 */ /* 0x100fe20000004100 */
[----:B------:R1:W-:Y:S01]  /*7e80*/  STS.128 [R99+0x4010], R8 ;  /* 0x0040100863007388 */ /* 0x0003e20000000c00 */
        /* <DEDUP_REMOVED lines=10> */
[----:B------:R-:W-:Y:S01]  /*7f30*/  FFMA R25, R49, R71, R25 ;  /* 0x0000004731197223 */ /* 0x000fe20000000019 */
[--C-:B------:R-:W-:Y:S02]  /*7f40*/  HADD2.F32 R76, -RZ, R79.reuse.H0_H0 ;  /* 0x2000004fff4c7230 */ /* 0x100fe40000004100 */
[C---:B------:R-:W-:Y:S01]  /*7f50*/  FMUL R29, R46.reuse, R33 ;  /* 0x000000212e1d7220 */ /* 0x040fe20000400000 */
[----:B------:R-:W-:Y:S01]  /*7f60*/  F2FP.F16.F32.PACK_AB R16, R17, R16 ;  /* 0x000000101110723e */ /* 0x000fe200000000ff */
[----:B------:R-:W-:Y:S01]  /*7f70*/  FFMA R26, R49, R72, R26 ;  /* 0x00000048311a7223 */ /* 0x000fe2000000001a */
[----:B------:R-:W-:Y:S02]  /*7f80*/  HADD2.F32 R77, -RZ, R79.H1_H1 ;  /* 0x3000004fff4d7230 */ /* 0x000fe40000004100 */
[C---:B------:R-:W-:Y:S01]  /*7f90*/  FMUL R30, R46.reuse, R34 ;  /* 0x000000222e1e7220 */ /* 0x040fe20000400000 */
        /* <DEDUP_REMOVED lines=32> */
.L_x_126:
[----:B------:R-:W-:Y:S05]  /*81a0*/  BSYNC.RECONVERGENT B0 ;  /* 0x0000000000007941 */ /* 0x000fea0003800200 */
.L_x_125:
[----:B------:R-:W-:Y:S01]  /*81b0*/  BAR.SYNC.DEFER_BLOCKING 0x1, 0x80 ;  /* 0x0042000000007b1d */ /* 0x000fe20000010000 */
[----:B------:R-:W-:Y:S01]  /*81c0*/  UIADD3 UR4, UPT, UPT, UR50, 0x1, URZ ;  /* 0x0000000132047890 */ /* 0x000fe2000fffe0ff */
[----:B------:R-:W-:Y:S03]  /*81d0*/  IADD3 R48, PT, PT, R48, 0x1, RZ ;  /* 0x0000000130307810 */ /* 0x000fe60007ffe0ff */
[----:B------:R-:W-:Y:S09]  /*81e0*/  UISETP.GT.U32.AND UP0, UPT, UR4, -0x3, UPT ;  /* 0xfffffffd0400788c */ /* 0x000ff2000bf04070 */
[----:B------:R-:W-:Y:S05]  /*81f0*/  BRA.U UP0, `(.L_x_127) ;  /* 0x0000000100287547 */ /* 0x000fea000b800000 */
[----:B------:R-:W-:Y:S01]  /*8200*/  ISETP.NE.AND P0, PT, R107, RZ, PT ;  /* 0x000000ff6b00720c */ /* 0x000fe20003f05270 */
[----:B------:R-:W-:Y:S01]  /*8210*/  IMAD.U32 R2, RZ, RZ, UR49 ;  /* 0x00000031ff027e24 */ /* 0x000fe2000f8e00ff */
[----:B------:R-:W-:Y:S01]  /*8220*/  UIADD3 UR49, UPT, UPT, UR49, 0x1, URZ ;  /* 0x0000000131317890 */ /* 0x000fe2000fffe0ff */
[----:B------:R-:W-:Y:S03]  /*8230*/  IMAD.U32 R0, RZ, RZ, UR37 ;  /* 0x00000025ff007e24 */ /* 0x000fe6000f8e00ff */
[----:B------:R-:W-:Y:S04]  /*8240*/  UISETP.NE.AND UP0, UPT, UR49, 0x3, UPT ;  /* 0x000000033100788c */ /* 0x000fe8000bf05270 */
[----:B------:R-:W-:Y:S03]  /*8250*/  USEL UR49, UR49, URZ, UP0 ;  /* 0x000000ff31317287 */ /* 0x000fe60008000000 */
[----:B------:R-:W-:Y:S05]  /*8260*/  @P0 LEA R2, R2, UR48, 0x3 ;  /* 0x0000003002020c11 */ /* 0x000fea000f8e18ff */
[----:B------:R-:W-:Y:S05]  /*8270*/  @P0 VIADD R2, R2, 0xf8 ;  /* 0x000000f802020836 */ /* 0x000fea0000000000 */
[----:B------:R-:W-:Y:S04]  /*8280*/  @P0 PRMT R0, R0, 0x654, R2 ;  /* 0x0000065400000816 */ /* 0x000fe80000000002 */
[----:B------:R2:W-:Y:S03]  /*8290*/  @P0 SYNCS.ARRIVE.TRANS64.RED.A1T0 RZ, [R0+URZ], RZ ;  /* 0x000000ff00ff09a7 */ /* 0x0005e600081004ff */
.L_x_127:
[----:B------:R-:W-:Y:S01]  /*82a0*/  ISETP.NE.AND P2, PT, R103, RZ, PT ;  /* 0x000000ff6700720c */ /* 0x000fe20003f45270 */
[----:B------:R-:W-:Y:S01]  /*82b0*/  UIADD3 UR50, UPT, UPT, UR50, 0x3, URZ ;  /* 0x0000000332327890 */ /* 0x000fe2000fffe0ff */
[----:B------:R-:W-:Y:S01]  /*82c0*/  ISETP.NE.AND P0, PT, R105, 0x2, PT ;  /* 0x000000026900780c */ /* 0x000fe20003f05270 */
[----:B------:R-:W-:Y:S01]  /*82d0*/  IMAD.IADD R14, R44, 0x1, R86 ;  /* 0x000000012c0e7824 */ /* 0x000fe200078e0256 */
[----:B------:R-:W-:Y:S01]  /*82e0*/  ISETP.NE.AND P1, PT, R48, 0x4, PT ;  /* 0x000000043000780c */ /* 0x000fe20003f25270 */
[----:B------:R-:W-:Y:S01]  /*82f0*/  IMAD.IADD R15, R45, 0x1, R87 ;  /* 0x000000012d0f7824 */ /* 0x000fe200078e0257 */
[----:B------:R-:W-:Y:S02]  /*8300*/  SEL R2, RZ, 0x1, P0 ;  /* 0x00000001ff027807 */ /* 0x000fe40000000000 */
[----:B--2---:R-:W-:Y:S02]  /*8310*/  SEL R0, RZ, 0x1, P1 ;  /* 0x00000001ff007807 */ /* 0x004fe40000800000 */
[----:B------:R-:W-:Y:S02]  /*8320*/  LOP3.LUT R95, R95, R2, RZ, 0x3c, !PT ;  /* 0x000000025f5f7212 */ /* 0x000fe400078e3cff */
[----:B------:R-:W-:Y:S02]  /*8330*/  LOP3.LUT R96, R96, R0, RZ, 0x3c, !PT ;  /* 0x0000000060607212 */ /* 0x000fe400078e3cff */
[----:B------:R-:W-:Y:S02]  /*8340*/  @P2 R2UR UR36, R94 ;  /* 0x000000005e2422ca */ /* 0x000fe400000e0000 */
[----:B------:R-:W-:Y:S02]  /*8350*/  SEL R105, R105, RZ, P0 ;  /* 0x000000ff69697207 */ /* 0x000fe40000000000 */
[----:B------:R-:W-:Y:S01]  /*8360*/  SEL R48, R48, RZ, P1 ;  /* 0x000000ff30307207 */ /* 0x000fe20000800000 */
[----:B------:R-:W-:Y:S10]  /*8370*/  @P2 BRA `(.L_x_128) ;  /* 0xffffffcc00542947 */ /* 0x000ff4000383ffff */
[----:B------:R-:W-:-:S09]  /*8380*/  UISETP.NE.AND UP0, UPT, UR51, URZ, UPT ;  /* 0x000000ff3300728c */ /* 0x000fd2000bf05270 */
[----:B------:R-:W-:Y:S05]  /*8390*/  BRA.U !UP0, `(.L_x_129) ;  /* 0x0000000108487547 */ /* 0x000fea000b800000 */
[----:B------:R-:W2:Y:S02]  /*83a0*/  LDCU.64 UR4, c[0x0][0x890] ;  /* 0x00011200ff0477ac */ /* 0x000ea40008000a00 */
[----:B--2---:R-:W-:-:S04]  /*83b0*/  UISETP.NE.U32.AND UP0, UPT, UR4, URZ, UPT ;  /* 0x000000ff0400728c */ /* 0x004fc8000bf05070 */
[----:B------:R-:W-:-:S09]  /*83c0*/  UISETP.NE.AND.EX UP0, UPT, UR5, URZ, UPT, UP0 ;  /* 0x000000ff0500728c */ /* 0x000fd2000bf05300 */
[----:B------:R-:W-:Y:S05]  /*83d0*/  BRA.U UP0, `(.L_x_130) ;  /* 0x00000001000c7547 */ /* 0x000fea000b800000 */
[----:B------:R-:W-:-:S13]  /*83e0*/  FSETP.NEU.AND P0, PT, R49, RZ, PT ;  /* 0x000000ff3100720b */ /* 0x000fda0003f0d000 */
[----:B------:R-:W-:Y:S05]  /*83f0*/  @!P0 EXIT ;  /* 0x000000000000894d */ /* 0x000fea0003800000 */
[----:B------:R-:W-:Y:S05]  /*8400*/  BRA `(.L_x_129) ;  /* 0x00000000002c7947 */ /* 0x000fea0003800000 */
.L_x_130:
[----:B------:R-:W-:Y:S01]  /*8410*/  ISETP.NE.AND P0, PT, R104, RZ, PT ;  /* 0x000000ff6800720c */ /* 0x000fe20003f05270 */
[----:B------:R-:W-:-:S12]  /*8420*/  BSSY.RECONVERGENT B0, `(.L_x_129) ;  /* 0x0000009000007945 */ /* 0x000fd80003800200 */
[----:B------:R-:W-:Y:S05]  /*8430*/  @P0 BRA `(.L_x_131) ;  /* 0x0000000000140947 */ /* 0x000fea0003800000 */
[----:B------:R-:W2:Y:S02]  /*8440*/  LDCU.64 UR4, c[0x0][0x888] ;  /* 0x00011100ff0477ac */ /* 0x000ea40008000a00 */
[----:B--2---:R-:W-:-:S04]  /*8450*/  ISETP.NE.U32.AND P0, PT, RZ, UR4, PT ;  /* 0x00000004ff007c0c */ /* 0x004fc8000bf05070 */
[----:B------:R-:W-:-:S13]  /*8460*/  ISETP.NE.AND.EX P0, PT, RZ, UR5, PT, P0 ;  /* 0x00000005ff007c0c */ /* 0x000fda000bf05300 */
[----:B------:R-:W-:Y:S05]  /*8470*/  @!P0 EXIT ;  /* 0x000000000000894d */ /* 0x000fea0003800000 */
[----:B------:R-:W-:Y:S05]  /*8480*/  BRA `(.L_x_132) ;  /* 0x0000000000087947 */ /* 0x000fea0003800000 */
.L_x_131:
[----:B------:R-:W-:-:S13]  /*8490*/  FSETP.NEU.AND P0, PT, R49, RZ, PT ;  /* 0x000000ff3100720b */ /* 0x000fda0003f0d000 */
[----:B------:R-:W-:Y:S05]  /*84a0*/  @!P0 EXIT ;  /* 0x000000000000894d */ /* 0x000fea0003800000 */
.L_x_132:
[----:B------:R-:W-:Y:S05]  /*84b0*/  BSYNC.RECONVERGENT B0 ;  /* 0x0000000000007941 */ /* 0x000fea0003800200 */
.L_x_129:
[----:B------:R-:W-:Y:S01]  /*84c0*/  ULEA UR4, UR49, UR48, 0x3 ;  /* 0x0000003031047291 */ /* 0x000fe2000f8e18ff */
[----:B------:R-:W-:-:S04]  /*84d0*/  DEPBAR.LE SB0, 0x0 ;  /* 0x000080000000791a */ /* 0x000fc80000000000 */
[----:B------:R-:W-:-:S04]  /*84e0*/  UIADD3 UR4, UPT, UPT, UR4, 0xf8, URZ ;  /* 0x000000f804047890 */ /* 0x000fc8000fffe0ff */
[----:B------:R-:W-:-:S09]  /*84f0*/  UPRMT UR4, UR37, 0x654, UR4 ;  /* 0x0000065425047896 */ /* 0x000fd20008000004 */
[----:B------:R-:W-:Y:S01]  /*8500*/  SYNCS.ARRIVE.TRANS64.RED.A1T0 RZ, [UR4], RZ ;  /* 0x000000ffffff79a7 */ /* 0x000fe20008100404 */
[----:B------:R-:W-:Y:S05]  /*8510*/  EXIT ;  /* 0x000000000000794d */ /* 0x000fea0003800000 */
.L_x_20:
[----:B--2---:R2:W1:Y:S02]  /*8520*/  SYNCS.PHASECHK.TRANS64.TRYWAIT P0, [R2+URZ+0x190], R3 ;  /* 0x00019003020075a7 */ /* 0x00446400080011ff */
[----:B-1----:R-:W-:Y:S05]  /*8530*/  @!P0 NANOSLEEP.SYNCS 0x989680 ;  /* 0x009896800000895d */ /* 0x002fea0003900000 */
[----:B------:R-:W1:Y:S02]  /*8540*/  @!P0 SYNCS.PHASECHK.TRANS64 P0, [R2+URZ+0x190], R3 ;  /* 0x00019003020085a7 */ /* 0x000e6400080010ff */
[----:B-1----:R-:W-:Y:S05]  /*8550*/  @!P0 BRA `(.L_x_20) ;  /* 0xfffffffc00f08947 */ /* 0x002fea000383ffff */
[----:B------:R-:W-:Y:S05]  /*8560*/  BRA `(.L_x_133) ;  /* 0xffffff9000707947 */ /* 0x000fea000383ffff */
.L_x_23:
[----:B-1----:R-:W-:Y:S07]  /*8570*/  MOV R2, UR33 ;  /* 0x0000002100027c02 */ /* 0x002fee0008000f00 */
.L_x_134:
[----:B-1----:R1:W2:Y:S02]  /*8580*/  SYNCS.PHASECHK.TRANS64.TRYWAIT P0, [R2+URZ+0x70], R4 ;  /* 0x00007004020075a7 */ /* 0x0022a400080011ff */
[----:B--2---:R-:W-:Y:S05]  /*8590*/  @!P0 NANOSLEEP.SYNCS 0x989680 ;  /* 0x009896800000895d */ /* 0x004fea0003900000 */
[----:B------:R-:W2:Y:S02]  /*85a0*/  @!P0 SYNCS.PHASECHK.TRANS64 P0, [R2+URZ+0x70], R4 ;  /* 0x00007004020085a7 */ /* 0x000ea400080010ff */
[----:B--2---:R-:W-:Y:S05]  /*85b0*/  @!P0 BRA `(.L_x_134) ;  /* 0xfffffffc00f08947 */ /* 0x004fea000383ffff */
[----:B------:R-:W-:Y:S05]  /*85c0*/  BRA `(.L_x_22) ;  /* 0xffffff9000c07947 */ /* 0x000fea000383ffff */
.L_x_29:
[----:B-1----:R-:W-:Y:S07]  /*85d0*/  MOV R2, UR17 ;  /* 0x0000001100027c02 */ /* 0x002fee0008000f00 */
.L_x_135:
[----:B-1----:R1:W2:Y:S02]  /*85e0*/  SYNCS.PHASECHK.TRANS64.TRYWAIT P0, [R2+URZ+0x70], R4 ;  /* 0x00007004020075a7 */ /* 0x0022a400080011ff */
[----:B--2---:R-:W-:Y:S05]  /*85f0*/  @!P0 NANOSLEEP.SYNCS 0x989680 ;  /* 0x009896800000895d */ /* 0x004fea0003900000 */
[----:B------:R-:W2:Y:S02]  /*8600*/  @!P0 SYNCS.PHASECHK.TRANS64 P0, [R2+URZ+0x70], R4 ;  /* 0x00007004020085a7 */ /* 0x000ea400080010ff */
[----:B--2---:R-:W-:Y:S05]  /*8610*/  @!P0 BRA `(.L_x_135) ;  /* 0xfffffffc00f08947 */ /* 0x004fea000383ffff */
[----:B------:R-:W-:Y:S05]  /*8620*/  BRA `(.L_x_28) ;  /* 0xffffff9400687947 */ /* 0x000fea000383ffff */
.L_x_33:
[----:B-1----:R1:W2:Y:S02]  /*8630*/  SYNCS.PHASECHK.TRANS64.TRYWAIT P0, [R2+URZ+0x120], R3 ;  /* 0x00012003020075a7 */ /* 0x0022a400080011ff */
[----:B--2---:R-:W-:Y:S05]  /*8640*/  @!P0 NANOSLEEP.SYNCS 0x989680 ;  /* 0x009896800000895d */ /* 0x004fea0003900000 */
[----:B------:R-:W2:Y:S02]  /*8650*/  @!P0 SYNCS.PHASECHK.TRANS64 P0, [R2+URZ+0x120], R3 ;  /* 0x00012003020085a7 */ /* 0x000ea400080010ff */
[----:B--2---:R-:W-:Y:S05]  /*8660*/  @!P0 BRA `(.L_x_33) ;  /* 0xfffffffc00f08947 */ /* 0x004fea000383ffff */
[----:B------:R-:W-:Y:S05]  /*8670*/  BRA `(.L_x_136) ;  /* 0xffffff9400f87947 */ /* 0x000fea000383ffff */
.L_x_37:
[----:B----4-:R-:W-:-:S07]  /*8680*/  MOV R0, UR5 ;  /* 0x0000000500007c02 */ /* 0x010fce0008000f00 */
.L_x_137:
[----:B-1----:R1:W2:Y:S02]  /*8690*/  SYNCS.PHASECHK.TRANS64.TRYWAIT P0, [R0+URZ], R2 ;  /* 0x00000002000075a7 */ /* 0x0022a400080011ff */
[----:B--2---:R-:W-:Y:S05]  /*86a0*/  @!P0 NANOSLEEP.SYNCS 0x989680 ;  /* 0x009896800000895d */ /* 0x004fea0003900000 */
[----:B------:R-:W2:Y:S02]  /*86b0*/  @!P0 SYNCS.PHASECHK.TRANS64 P0, [R0+URZ], R2 ;  /* 0x00000002000085a7 */ /* 0x000ea400080010ff */
[----:B--2---:R-:W-:Y:S05]  /*86c0*/  @!P0 BRA `(.L_x_137) ;  /* 0xfffffffc00f08947 */ /* 0x004fea000383ffff */
[----:B------:R-:W-:Y:S05]  /*86d0*/  BRA `(.L_x_138) ;  /* 0xffffff9c00687947 */ /* 0x000fea000383ffff */
.L_x_38:
[----:B----4-:R-:W-:-:S07]  /*86e0*/  MOV R0, UR5 ;  /* 0x0000000500007c02 */ /* 0x010fce0008000f00 */
.L_x_139:
[----:B-1----:R1:W2:Y:S02]  /*86f0*/  SYNCS.PHASECHK.TRANS64.TRYWAIT P0, [R0+URZ], R3 ;  /* 0x00000003000075a7 */ /* 0x0022a400080011ff */
[----:B--2---:R-:W-:Y:S05]  /*8700*/  @!P0 NANOSLEEP.SYNCS 0x989680 ;  /* 0x009896800000895d */ /* 0x004fea0003900000 */
[----:B------:R-:W2:Y:S02]  /*8710*/  @!P0 SYNCS.PHASECHK.TRANS64 P0, [R0+URZ], R3 ;  /* 0x00000003000085a7 */ /* 0x000ea400080010ff */
[----:B--2---:R-:W-:Y:S05]  /*8720*/  @!P0 BRA `(.L_x_139) ;  /* 0xfffffffc00f08947 */ /* 0x004fea000383ffff */
[----:B------:R-:W-:Y:S05]  /*8730*/  BRA `(.L_x_140) ;  /* 0xffffff9c00747947 */ /* 0x000fea000383ffff */
.L_x_39:
[----:B----4-:R-:W-:-:S07]  /*8740*/  MOV R0, UR5 ;  /* 0x0000000500007c02 */ /* 0x010fce0008000f00 */
.L_x_141:
[----:B-1----:R1:W2:Y:S02]  /*8750*/  SYNCS.PHASECHK.TRANS64.TRYWAIT P0, [R0+URZ], R3 ;  /* 0x00000003000075a7 */ /* 0x0022a400080011ff */
[----:B--2---:R-:W-:Y:S05]  /*8760*/  @!P0 NANOSLEEP.SYNCS 0x989680 ;  /* 0x009896800000895d */ /* 0x004fea0003900000 */
[----:B------:R-:W2:Y:S02]  /*8770*/  @!P0 SYNCS.PHASECHK.TRANS64 P0, [R0+URZ], R3 ;  /* 0x00000003000085a7 */ /* 0x000ea400080010ff */
[----:B--2---:R-:W-:Y:S05]  /*8780*/  @!P0 BRA `(.L_x_141) ;  /* 0xfffffffc00f08947 */ /* 0x004fea000383ffff */
[----:B------:R-:W-:Y:S05]  /*8790*/  BRA `(.L_x_142) ;  /* 0xffffff9c00807947 */ /* 0x000fea000383ffff */
.L_x_40:
[----:B----4-:R-:W-:-:S07]  /*87a0*/  MOV R0, UR5 ;  /* 0x0000000500007c02 */ /* 0x010fce0008000f00 */
.L_x_143:
[----:B-1----:R1:W2:Y:S02]  /*87b0*/  SYNCS.PHASECHK.TRANS64.TRYWAIT P0, [R0+URZ], R3 ;  /* 0x00000003000075a7 */ /* 0x0022a400080011ff */
[----:B--2---:R-:W-:Y:S05]  /*87c0*/  @!P0 NANOSLEEP.SYNCS 0x989680 ;  /* 0x009896800000895d */ /* 0x004fea0003900000 */
[----:B------:R-:W2:Y:S02]  /*87d0*/  @!P0 SYNCS.PHASECHK.TRANS64 P0, [R0+URZ], R3 ;  /* 0x00000003000085a7 */ /* 0x000ea400080010ff */
[----:B--2---:R-:W-:Y:S05]  /*87e0*/  @!P0 BRA `(.L_x_143) ;  /* 0xfffffffc00f08947 */ /* 0x004fea000383ffff */
[----:B------:R-:W-:Y:S05]  /*87f0*/  BRA `(.L_x_144) ;  /* 0xffffff9c008c7947 */ /* 0x000fea000383ffff */
.L_x_41:
[----:B----4-:R-:W-:-:S07]  /*8800*/  MOV R0, UR5 ;  /* 0x0000000500007c02 */ /* 0x010fce0008000f00 */
.L_x_145:
[----:B-1----:R1:W2:Y:S02]  /*8810*/  SYNCS.PHASECHK.TRANS64.TRYWAIT P0, [R0+URZ], R3 ;  /* 0x00000003000075a7 */ /* 0x0022a400080011ff */
[----:B--2---:R-:W-:Y:S05]  /*8820*/  @!P0 NANOSLEEP.SYNCS 0x989680 ;  /* 0x009896800000895d */ /* 0x004fea0003900000 */
[----:B------:R-:W2:Y:S02]  /*8830*/  @!P0 SYNCS.PHASECHK.TRANS64 P0, [R0+URZ], R3 ;  /* 0x00000003000085a7 */ /* 0x000ea400080010ff */
[----:B--2---:R-:W-:Y:S05]  /*8840*/  @!P0 BRA `(.L_x_145) ;  /* 0xfffffffc00f08947 */ /* 0x004fea000383ffff */
[----:B------:R-:W-:Y:S05]  /*8850*/  BRA `(.L_x_146) ;  /* 0xffffff9c00987947 */ /* 0x000fea000383ffff */
.L_x_42:
[----:B----4-:R-:W-:-:S07]  /*8860*/  MOV R0, UR5 ;  /* 0x0000000500007c02 */ /* 0x010fce0008000f00 */
.L_x_147:
[----:B-1----:R1:W2:Y:S02]  /*8870*/  SYNCS.PHASECHK.TRANS64.TRYWAIT P0, [R0+URZ], R3 ;  /* 0x00000003000075a7 */ /* 0x0022a400080011ff */
[----:B--2---:R-:W-:Y:S05]  /*8880*/  @!P0 NANOSLEEP.SYNCS 0x989680 ;  /* 0x009896800000895d */ /* 0x004fea0003900000 */
[----:B------:R-:W2:Y:S02]  /*8890*/  @!P0 SYNCS.PHASECHK.TRANS64 P0, [R0+URZ], R3 ;  /* 0x00000003000085a7 */ /* 0x000ea400080010ff */
[----:B--2---:R-:W-:Y:S05]  /*88a0*/  @!P0 BRA `(.L_x_147) ;  /* 0xfffffffc00f08947 */ /* 0x004fea000383ffff */
[----:B------:R-:W-:Y:S05]  /*88b0*/  BRA `(.L_x_148) ;  /* 0xffffff9c00a47947 */ /* 0x000fea000383ffff */
.L_x_43:
[----:B----4-:R-:W-:-:S07]  /*88c0*/  MOV R0, UR5 ;  /* 0x0000000500007c02 */ /* 0x010fce0008000f00 */
.L_x_149:
[----:B-1----:R1:W2:Y:S02]  /*88d0*/  SYNCS.PHASECHK.TRANS64.TRYWAIT P0, [R0+URZ], R3 ;  /* 0x00000003000075a7 */ /* 0x0022a400080011ff */
[----:B--2---:R-:W-:Y:S05]  /*88e0*/  @!P0 NANOSLEEP.SYNCS 0x989680 ;  /* 0x009896800000895d */ /* 0x004fea0003900000 */
[----:B------:R-:W2:Y:S02]  /*88f0*/  @!P0 SYNCS.PHASECHK.TRANS64 P0, [R0+URZ], R3 ;  /* 0x00000003000085a7 */ /* 0x000ea400080010ff */
[----:B--2---:R-:W-:Y:S05]  /*8900*/  @!P0 BRA `(.L_x_149) ;  /* 0xfffffffc00f08947 */ /* 0x004fea000383ffff */
[----:B------:R-:W-:Y:S05]  /*8910*/  BRA `(.L_x_150) ;  /* 0xffffff9c00b07947 */ /* 0x000fea000383ffff */
.L_x_44:
[----:B----4-:R-:W-:-:S07]  /*8920*/  MOV R0, UR5 ;  /* 0x0000000500007c02 */ /* 0x010fce0008000f00 */
.L_x_151:
[----:B-1----:R1:W2:Y:S02]  /*8930*/  SYNCS.PHASECHK.TRANS64.TRYWAIT P0, [R0+URZ], R3 ;  /* 0x00000003000075a7 */ /* 0x0022a400080011ff */
[----:B--2---:R-:W-:Y:S05]  /*8940*/  @!P0 NANOSLEEP.SYNCS 0x989680 ;  /* 0x009896800000895d */ /* 0x004fea0003900000 */
[----:B------:R-:W2:Y:S02]  /*8950*/  @!P0 SYNCS.PHASECHK.TRANS64 P0, [R0+URZ], R3 ;  /* 0x00000003000085a7 */ /* 0x000ea400080010ff */
[----:B--2---:R-:W-:Y:S05]  /*8960*/  @!P0 BRA `(.L_x_151) ;  /* 0xfffffffc00f08947 */ /* 0x004fea000383ffff */
[----:B------:R-:W-:Y:S05]  /*8970*/  BRA `(.L_x_152) ;  /* 0xffffff9c00bc7947 */ /* 0x000fea000383ffff */
.L_x_45:
[----:B----4-:R-:W-:-:S07]  /*8980*/  MOV R0, UR5 ;  /* 0x0000000500007c02 */ /* 0x010fce0008000f00 */
.L_x_153:
[----:B-1----:R1:W2:Y:S02]  /*8990*/  SYNCS.PHASECHK.TRANS64.TRYWAIT P0, [R0+URZ], R3 ;  /* 0x00000003000075a7 */ /* 0x0022a400080011ff */
[----:B--2---:R-:W-:Y:S05]  /*89a0*/  @!P0 NANOSLEEP.SYNCS 0x989680 ;  /* 0x009896800000895d */ /* 0x004fea0003900000 */
[----:B------:R-:W2:Y:S02]  /*89b0*/  @!P0 SYNCS.PHASECHK.TRANS64 P0, [R0+URZ], R3 ;  /* 0x00000003000085a7 */ /* 0x000ea400080010ff */
[----:B--2---:R-:W-:Y:S05]  /*89c0*/  @!P0 BRA `(.L_x_153) ;  /* 0xfffffffc00f08947 */ /* 0x004fea000383ffff */
[----:B------:R-:W-:Y:S05]  /*89d0*/  BRA `(.L_x_154) ;  /* 0xffffff9c00c87947 */ /* 0x000fea000383ffff */
.L_x_46:
[----:B----4-:R-:W-:-:S07]  /*89e0*/  MOV R0, UR5 ;  /* 0x0000000500007c02 */ /* 0x010fce0008000f00 */
.L_x_155:
[----:B-1----:R1:W2:Y:S02]  /*89f0*/  SYNCS.PHASECHK.TRANS64.TRYWAIT P0, [R0+URZ], R3 ;  /* 0x00000003000075a7 */ /* 0x0022a400080011ff */
[----:B--2---:R-:W-:Y:S05]  /*8a00*/  @!P0 NANOSLEEP.SYNCS 0x989680 ;  /* 0x009896800000895d */ /* 0x004fea0003900000 */
[----:B------:R-:W2:Y:S02]  /*8a10*/  @!P0 SYNCS.PHASECHK.TRANS64 P0, [R0+URZ], R3 ;  /* 0x00000003000085a7 */ /* 0x000ea400080010ff */
[----:B--2---:R-:W-:Y:S05]  /*8a20*/  @!P0 BRA `(.L_x_155) ;  /* 0xfffffffc00f08947 */ /* 0x004fea000383ffff */
[----:B------:R-:W-:Y:S05]  /*8a30*/  BRA `(.L_x_156) ;  /* 0xffffff9c00d47947 */ /* 0x000fea000383ffff */
.L_x_47:
[----:B----4-:R-:W-:-:S07]  /*8a40*/  MOV R0, UR5 ;  /* 0x0000000500007c02 */ /* 0x010fce0008000f00 */
.L_x_157:
[----:B-1----:R1:W2:Y:S02]  /*8a50*/  SYNCS.PHASECHK.TRANS64.TRYWAIT P0, [R0+URZ], R3 ;  /* 0x00000003000075a7 */ /* 0x0022a400080011ff */
[----:B--2---:R-:W-:Y:S05]  /*8a60*/  @!P0 NANOSLEEP.SYNCS 0x989680 ;  /* 0x009896800000895d */ /* 0x004fea0003900000 */
[----:B------:R-:W2:Y:S02]  /*8a70*/  @!P0 SYNCS.PHASECHK.TRANS64 P0, [R0+URZ], R3 ;  /* 0x00000003000085a7 */ /* 0x000ea400080010ff */
[----:B--2---:R-:W-:Y:S05]  /*8a80*/  @!P0 BRA `(.L_x_157) ;  /* 0xfffffffc00f08947 */ /* 0x004fea000383ffff */
[----:B------:R-:W-:Y:S05]  /*8a90*/  BRA `(.L_x_158) ;  /* 0xffffff9c00e07947 */ /* 0x000fea000383ffff */
.L_x_48:
[----:B----4-:R-:W-:-:S07]  /*8aa0*/  MOV R0, UR5 ;  /* 0x0000000500007c02 */ /* 0x010fce0008000f00 */
.L_x_159:
[----:B-1----:R1:W2:Y:S02]  /*8ab0*/  SYNCS.PHASECHK.TRANS64.TRYWAIT P0, [R0+URZ], R3 ;  /* 0x00000003000075a7 */ /* 0x0022a400080011ff */
[----:B--2---:R-:W-:Y:S05]  /*8ac0*/  @!P0 NANOSLEEP.SYNCS 0x989680 ;  /* 0x009896800000895d */ /* 0x004fea0003900000 */
[----:B------:R-:W2:Y:S02]  /*8ad0*/  @!P0 SYNCS.PHASECHK.TRANS64 P0, [R0+URZ], R3 ;  /* 0x00000003000085a7 */ /* 0x000ea400080010ff */
[----:B--2---:R-:W-:Y:S05]  /*8ae0*/  @!P0 BRA `(.L_x_159) ;  /* 0xfffffffc00f08947 */ /* 0x004fea000383ffff */
[----:B------:R-:W-:Y:S05]  /*8af0*/  BRA `(.L_x_160) ;  /* 0xffffff9c00ec7947 */ /* 0x000fea000383ffff */
.L_x_49:
[----:B----4-:R-:W-:-:S07]  /*8b00*/  MOV R0, UR5 ;  /* 0x0000000500007c02 */ /* 0x010fce0008000f00 */
.L_x_161:
[----:B-1----:R1:W2:Y:S02]  /*8b10*/  SYNCS.PHASECHK.TRANS64.TRYWAIT P0, [R0+URZ], R3 ;  /* 0x00000003000075a7 */ /* 0x0022a400080011ff */
[----:B--2---:R-:W-:Y:S05]  /*8b20*/  @!P0 NANOSLEEP.SYNCS 0x989680 ;  /* 0x009896800000895d */ /* 0x004fea0003900000 */
[----:B------:R-:W2:Y:S02]  /*8b30*/  @!P0 SYNCS.PHASECHK.TRANS64 P0, [R0+URZ], R3 ;  /* 0x00000003000085a7 */ /* 0x000ea400080010ff */
[----:B--2---:R-:W-:Y:S05]  /*8b40*/  @!P0 BRA `(.L_x_161) ;  /* 0xfffffffc00f08947 */ /* 0x004fea000383ffff */
[----:B------:R-:W-:Y:S05]  /*8b50*/  BRA `(.L_x_162) ;  /* 0xffffff9c00f87947 */ /* 0x000fea000383ffff */
.L_x_52:
[----:B-1----:R1:W2:Y:S02]  /*8b60*/  SYNCS.PHASECHK.TRANS64.TRYWAIT P0, [R0+URZ+0x180], R4 ;  /* 0x00018004000075a7 */ /* 0x0022a400080011ff */
[----:B--2---:R-:W-:Y:S05]  /*8b70*/  @!P0 NANOSLEEP.SYNCS 0x989680 ;  /* 0x009896800000895d */ /* 0x004fea0003900000 */
[----:B------:R-:W2:Y:S02]  /*8b80*/  @!P0 SYNCS.PHASECHK.TRANS64 P0, [R0+URZ+0x180], R4 ;  /* 0x00018004000085a7 */ /* 0x000ea400080010ff */
[----:B--2---:R-:W-:Y:S05]  /*8b90*/  @!P0 BRA `(.L_x_52) ;  /* 0xfffffffc00f08947 */ /* 0x004fea000383ffff */
[----:B------:R-:W-:Y:S05]  /*8ba0*/  BRA `(.L_x_163) ;  /* 0xffffffa000547947 */ /* 0x000fea000383ffff */
.L_x_53:
[----:B------:R-:W-:-:S07]  /*8bb0*/  MOV R0, UR5 ;  /* 0x0000000500007c02 */ /* 0x000fce0008000f00 */
.L_x_164:
[----:B-1----:R1:W2:Y:S02]  /*8bc0*/  SYNCS.PHASECHK.TRANS64.TRYWAIT P0, [R0+URZ+0x130], R5 ;  /* 0x00013005000075a7 */ /* 0x0022a400080011ff */
[----:B--2---:R-:W-:Y:S05]  /*8bd0*/  @!P0 NANOSLEEP.SYNCS 0x989680 ;  /* 0x009896800000895d */ /* 0x004fea0003900000 */
[----:B------:R-:W2:Y:S02]  /*8be0*/  @!P0 SYNCS.PHASECHK.TRANS64 P0, [R0+URZ+0x130], R5 ;  /* 0x00013005000085a7 */ /* 0x000ea400080010ff */
[----:B--2---:R-:W-:Y:S05]  /*8bf0*/  @!P0 BRA `(.L_x_164) ;  /* 0xfffffffc00f08947 */ /* 0x004fea000383ffff */
[----:B------:R-:W-:Y:S05]  /*8c00*/  BRA `(.L_x_165) ;  /* 0xffffffa000647947 */ /* 0x000fea000383ffff */
.L_x_54:
[----:B-1----:R1:W2:Y:S02]  /*8c10*/  SYNCS.PHASECHK.TRANS64.TRYWAIT P1, [R0+URZ+0x120], R4 ;  /* 0x00012004000075a7 */ /* 0x0022a400080211ff */
[----:B--2---:R-:W-:Y:S05]  /*8c20*/  @!P1 NANOSLEEP.SYNCS 0x989680 ;  /* 0x009896800000995d */ /* 0x004fea0003900000 */
[----:B------:R-:W2:Y:S02]  /*8c30*/  @!P1 SYNCS.PHASECHK.TRANS64 P1, [R0+URZ+0x120], R4 ;  /* 0x00012004000095a7 */ /* 0x000ea400080210ff */
[----:B--2---:R-:W-:Y:S05]  /*8c40*/  @!P1 BRA `(.L_x_54) ;  /* 0xfffffffc00f09947 */ /* 0x004fea000383ffff */
[----:B------:R-:W-:Y:S05]  /*8c50*/  BRA `(.L_x_166) ;  /* 0xffffffa000947947 */ /* 0x000fea000383ffff */
.L_x_57:
[----:B------:R-:W-:-:S07]  /*8c60*/  MOV R0, UR5 ;  /* 0x0000000500007c02 */ /* 0x000fce0008000f00 */
.L_x_167:
[----:B-1----:R1:W2:Y:S02]  /*8c70*/  SYNCS.PHASECHK.TRANS64.TRYWAIT P0, [R0+URZ+0x130], R2 ;  /* 0x00013002000075a7 */ /* 0x0022a400080011ff */
[----:B--2---:R-:W-:Y:S05]  /*8c80*/  @!P0 NANOSLEEP.SYNCS 0x989680 ;  /* 0x009896800000895d */ /* 0x004fea0003900000 */
[----:B------:R-:W2:Y:S02]  /*8c90*/  @!P0 SYNCS.PHASECHK.TRANS64 P0, [R0+URZ+0x130], R2 ;  /* 0x00013002000085a7 */ /* 0x000ea400080010ff */
[----:B--2---:R-:W-:Y:S05]  /*8ca0*/  @!P0 BRA `(.L_x_167) ;  /* 0xfffffffc00f08947 */ /* 0x004fea000383ffff */
[----:B------:R-:W-:Y:S05]  /*8cb0*/  BRA `(.L_x_56) ;  /* 0xffffffa000e87947 */ /* 0x000fea000383ffff */
.L_x_64:
[----:B-1----:R1:W2:Y:S02]  /*8cc0*/  SYNCS.PHASECHK.TRANS64.TRYWAIT P1, [R0+URZ+0x120], R2 ;  /* 0x00012002000075a7 */ /* 0x0022a400080211ff */
[----:B--2---:R-:W-:Y:S05]  /*8cd0*/  @!P1 NANOSLEEP.SYNCS 0x989680 ;  /* 0x009896800000995d */ /* 0x004fea0003900000 */
[----:B------:R-:W2:Y:S02]  /*8ce0*/  @!P1 SYNCS.PHASECHK.TRANS64 P1, [R0+URZ+0x120], R2 ;  /* 0x00012002000095a7 */ /* 0x000ea400080210ff */
[----:B--2---:R-:W-:Y:S05]  /*8cf0*/  @!P1 BRA `(.L_x_64) ;  /* 0xfffffffc00f09947 */ /* 0x004fea000383ffff */
[----:B------:R-:W-:Y:S05]  /*8d00*/  BRA `(.L_x_168) ;  /* 0xffffffa800487947 */ /* 0x000fea000383ffff */
.L_x_65:
[----:B------:R-:W-:-:S07]  /*8d10*/  MOV R2, UR14 ;  /* 0x0000000e00027c02 */ /* 0x000fce0008000f00 */
.L_x_169:
[----:B-1----:R1:W2:Y:S02]  /*8d20*/  SYNCS.PHASECHK.TRANS64.TRYWAIT P0, [R2+URZ+0x160], R0 ;  /* 0x00016000020075a7 */ /* 0x0022a400080011ff */
[----:B--2---:R-:W-:Y:S05]  /*8d30*/  @!P0 NANOSLEEP.SYNCS 0x989680 ;  /* 0x009896800000895d */ /* 0x004fea0003900000 */
[----:B------:R-:W2:Y:S02]  /*8d40*/  @!P0 SYNCS.PHASECHK.TRANS64 P0, [R2+URZ+0x160], R0 ;  /* 0x00016000020085a7 */ /* 0x000ea400080010ff */
[----:B--2---:R-:W-:Y:S05]  /*8d50*/  @!P0 BRA `(.L_x_169) ;  /* 0xfffffffc00f08947 */ /* 0x004fea000383ffff */
[----:B------:R-:W-:Y:S05]  /*8d60*/  BRA `(.L_x_170) ;  /* 0xffffffa800807947 */ /* 0x000fea000383ffff */
.L_x_68:
[----:B------:R-:W-:Y:S07]  /*8d70*/  MOV R0, UR7 ;  /* 0x0000000700007c02 */ /* 0x000fee0008000f00 */
.L_x_171:
[----:B-1----:R1:W2:Y:S02]  /*8d80*/  SYNCS.PHASECHK.TRANS64.TRYWAIT P0, [R0+URZ], R2 ;  /* 0x00000002000075a7 */ /* 0x0022a400080011ff */
[----:B--2---:R-:W-:Y:S05]  /*8d90*/  @!P0 NANOSLEEP.SYNCS 0x989680 ;  /* 0x009896800000895d */ /* 0x004fea0003900000 */
[----:B------:R-:W2:Y:S02]  /*8da0*/  @!P0 SYNCS.PHASECHK.TRANS64 P0, [R0+URZ], R2 ;  /* 0x00000002000085a7 */ /* 0x000ea400080010ff */
[----:B--2---:R-:W-:Y:S05]  /*8db0*/  @!P0 BRA `(.L_x_171) ;  /* 0xfffffffc00f08947 */ /* 0x004fea000383ffff */
[----:B------:R-:W-:Y:S05]  /*8dc0*/  BRA `(.L_x_67) ;  /* 0xffffffa8009c7947 */ /* 0x000fea000383ffff */
.L_x_71:
[----:B------:R-:W-:-:S07]  /*8dd0*/  MOV R0, UR5 ;  /* 0x0000000500007c02 */ /* 0x000fce0008000f00 */
.L_x_172:
[----:B--2---:R2:W3:Y:S02]  /*8de0*/  SYNCS.PHASECHK.TRANS64.TRYWAIT P0, [R0+URZ], R2 ;  /* 0x00000002000075a7 */ /* 0x0044e400080011ff */
[----:B---3--:R-:W-:Y:S05]  /*8df0*/  @!P0 NANOSLEEP.SYNCS 0x989680 ;  /* 0x009896800000895d */ /* 0x008fea0003900000 */
[----:B------:R-:W3:Y:S02]  /*8e00*/  @!P0 SYNCS.PHASECHK.TRANS64 P0, [R0+URZ], R2 ;  /* 0x00000002000085a7 */ /* 0x000ee400080010ff */
[----:B---3--:R-:W-:Y:S05]  /*8e10*/  @!P0 BRA `(.L_x_172) ;  /* 0xfffffffc00f08947 */ /* 0x008fea000383ffff */
[----:B------:R-:W-:Y:S05]  /*8e20*/  BRA `(.L_x_173) ;  /* 0xffffffac00507947 */ /* 0x000fea000383ffff */
.L_x_72:
[----:B------:R-:W-:-:S07]  /*8e30*/  MOV R0, UR5 ;  /* 0x0000000500007c02 */ /* 0x000fce0008000f00 */
.L_x_174:
[----:B--2---:R2:W3:Y:S02]  /*8e40*/  SYNCS.PHASECHK.TRANS64.TRYWAIT P0, [R0+URZ], R3 ;  /* 0x00000003000075a7 */ /* 0x0044e400080011ff */
[----:B---3--:R-:W-:Y:S05]  /*8e50*/  @!P0 NANOSLEEP.SYNCS 0x989680 ;  /* 0x009896800000895d */ /* 0x008fea0003900000 */
[----:B------:R-:W3:Y:S02]  /*8e60*/  @!P0 SYNCS.PHASECHK.TRANS64 P0, [R0+URZ], R3 ;  /* 0x00000003000085a7 */ /* 0x000ee400080010ff */
[----:B---3--:R-:W-:Y:S05]  /*8e70*/  @!P0 BRA `(.L_x_174) ;  /* 0xfffffffc00f08947 */ /* 0x008fea000383ffff */
[----:B------:R-:W-:Y:S05]  /*8e80*/  BRA `(.L_x_175) ;  /* 0xffffffac005c7947 */ /* 0x000fea000383ffff */
.L_x_73:
[----:B------:R-:W-:-:S07]  /*8e90*/  MOV R0, UR5 ;  /* 0x0000000500007c02 */ /* 0x000fce0008000f00 */
.L_x_176:
[----:B--2---:R2:W3:Y:S02]  /*8ea0*/  SYNCS.PHASECHK.TRANS64.TRYWAIT P0, [R0+URZ], R3 ;  /* 0x00000003000075a7 */ /* 0x0044e400080011ff */
[----:B---3--:R-:W-:Y:S05]  /*8eb0*/  @!P0 NANOSLEEP.SYNCS 0x989680 ;  /* 0x009896800000895d */ /* 0x008fea0003900000 */
[----:B------:R-:W3:Y:S02]  /*8ec0*/  @!P0 SYNCS.PHASECHK.TRANS64 P0, [R0+URZ], R3 ;  /* 0x00000003000085a7 */ /* 0x000ee400080010ff */
[----:B---3--:R-:W-:Y:S05]  /*8ed0*/  @!P0 BRA `(.L_x_176) ;  /* 0xfffffffc00f08947 */ /* 0x008fea000383ffff */
[----:B------:R-:W-:Y:S05]  /*8ee0*/  BRA `(.L_x_177) ;  /* 0xffffffac00687947 */ /* 0x000fea000383ffff */
.L_x_74:
[----:B--2---:R-:W-:-:S07]  /*8ef0*/  MOV R0, UR6 ;  /* 0x0000000600007c02 */ /* 0x004fce0008000f00 */
.L_x_178:
[----:B--2---:R2:W3:Y:S02]  /*8f00*/  SYNCS.PHASECHK.TRANS64.TRYWAIT P0, [R0+URZ], R2 ;  /* 0x00000002000075a7 */ /* 0x0044e400080011ff */
[----:B---3--:R-:W-:Y:S05]  /*8f10*/  @!P0 NANOSLEEP.SYNCS 0x989680 ;  /* 0x009896800000895d */ /* 0x008fea0003900000 */
[----:B------:R-:W3:Y:S02]  /*8f20*/  @!P0 SYNCS.PHASECHK.TRANS64 P0, [R0+URZ], R2 ;  /* 0x00000002000085a7 */ /* 0x000ee400080010ff */
[----:B---3--:R-:W-:Y:S05]  /*8f30*/  @!P0 BRA `(.L_x_178) ;  /* 0xfffffffc00f08947 */ /* 0x008fea000383ffff */
[----:B------:R-:W-:Y:S05]  /*8f40*/  BRA `(.L_x_179) ;  /* 0xffffffac00747947 */ /* 0x000fea000383ffff */
.L_x_79:
[----:B--2---:R2:W3:Y:S02]  /*8f50*/  SYNCS.PHASECHK.TRANS64.TRYWAIT P0, [R0+URZ+0x120], R2 ;  /* 0x00012002000075a7 */ /* 0x0044e400080011ff */
[----:B---3--:R-:W-:Y:S05]  /*8f60*/  @!P0 NANOSLEEP.SYNCS 0x989680 ;  /* 0x009896800000895d */ /* 0x008fea0003900000 */
[----:B------:R-:W3:Y:S02]  /*8f70*/  @!P0 SYNCS.PHASECHK.TRANS64 P0, [R0+URZ+0x120], R2 ;  /* 0x00012002000085a7 */ /* 0x000ee400080010ff */
[----:B---3--:R-:W-:Y:S05]  /*8f80*/  @!P0 BRA `(.L_x_79) ;  /* 0xfffffffc00f08947 */ /* 0x008fea000383ffff */
[----:B------:R-:W-:Y:S05]  /*8f90*/  BRA `(.L_x_180) ;  /* 0xffffffb0007c7947 */ /* 0x000fea000383ffff */
.L_x_82:
[----:B------:R-:W-:Y:S07]  /*8fa0*/  MOV R0, UR7 ;  /* 0x0000000700007c02 */ /* 0x000fee0008000f00 */
.L_x_181:
[----:B--2---:R2:W3:Y:S02]  /*8fb0*/  SYNCS.PHASECHK.TRANS64.TRYWAIT P0, [R0+URZ+0x118], R2 ;  /* 0x00011802000075a7 */ /* 0x0044e400080011ff */
[----:B---3--:R-:W-:Y:S05]  /*8fc0*/  @!P0 NANOSLEEP.SYNCS 0x989680 ;  /* 0x009896800000895d */ /* 0x008fea0003900000 */
[----:B------:R-:W3:Y:S02]  /*8fd0*/  @!P0 SYNCS.PHASECHK.TRANS64 P0, [R0+URZ+0x118], R2 ;  /* 0x00011802000085a7 */ /* 0x000ee400080010ff */
[----:B---3--:R-:W-:Y:S05]  /*8fe0*/  @!P0 BRA `(.L_x_181) ;  /* 0xfffffffc00f08947 */ /* 0x008fea000383ffff */
[----:B------:R-:W-:Y:S05]  /*8ff0*/  BRA `(.L_x_81) ;  /* 0xffffffb4005c7947 */ /* 0x000fea000383ffff */
.L_x_85:
[----:B------:R-:W-:Y:S07]  /*9000*/  MOV R0, UR7 ;  /* 0x0000000700007c02 */ /* 0x000fee0008000f00 */
.L_x_182:
[----:B-1----:R1:W2:Y:S02]  /*9010*/  SYNCS.PHASECHK.TRANS64.TRYWAIT P0, [R0+URZ+0xf8], R14 ;  /* 0x0000f80e000075a7 */ /* 0x0022a400080011ff */
[----:B--2---:R-:W-:Y:S05]  /*9020*/  @!P0 NANOSLEEP.SYNCS 0x989680 ;  /* 0x009896800000895d */ /* 0x004fea0003900000 */
[----:B------:R-:W2:Y:S02]  /*9030*/  @!P0 SYNCS.PHASECHK.TRANS64 P0, [R0+URZ+0xf8], R14 ;  /* 0x0000f80e000085a7 */ /* 0x000ea400080010ff */
[----:B--2---:R-:W-:Y:S05]  /*9040*/  @!P0 BRA `(.L_x_182) ;  /* 0xfffffffc00f08947 */ /* 0x004fea000383ffff */
[----:B------:R-:W-:Y:S05]  /*9050*/  BRA `(.L_x_183) ;  /* 0xffffffb400d47947 */ /* 0x000fea000383ffff */
.L_x_86:
[----:B------:R-:W-:Y:S07]  /*9060*/  MOV R0, UR7 ;  /* 0x0000000700007c02 */ /* 0x000fee0008000f00 */
.L_x_184:
[----:B-1----:R1:W2:Y:S02]  /*9070*/  SYNCS.PHASECHK.TRANS64.TRYWAIT P0, [R0+URZ+0x100], R14 ;  /* 0x0001000e000075a7 */ /* 0x0022a400080011ff */
[----:B--2---:R-:W-:Y:S05]  /*9080*/  @!P0 NANOSLEEP.SYNCS 0x989680 ;  /* 0x009896800000895d */ /* 0x004fea0003900000 */
[----:B------:R-:W2:Y:S02]  /*9090*/  @!P0 SYNCS.PHASECHK.TRANS64 P0, [R0+URZ+0x100], R14 ;  /* 0x0001000e000085a7 */ /* 0x000ea400080010ff */
[----:B--2---:R-:W-:Y:S05]  /*90a0*/  @!P0 BRA `(.L_x_184) ;  /* 0xfffffffc00f08947 */ /* 0x004fea000383ffff */
[----:B------:R-:W-:Y:S05]  /*90b0*/  BRA `(.L_x_185) ;  /* 0xffffffb800107947 */ /* 0x000fea000383ffff */
.L_x_87:
[----:B------:R-:W-:Y:S07]  /*90c0*/  MOV R0, UR7 ;  /* 0x0000000700007c02 */ /* 0x000fee0008000f00 */
.L_x_186:
[----:B-1----:R1:W2:Y:S02]  /*90d0*/  SYNCS.PHASECHK.TRANS64.TRYWAIT P0, [R0+URZ+0x108], R14 ;  /* 0x0001080e000075a7 */ /* 0x0022a400080011ff */
[----:B--2---:R-:W-:Y:S05]  /*90e0*/  @!P0 NANOSLEEP.SYNCS 0x989680 ;  /* 0x009896800000895d */ /* 0x004fea0003900000 */
[----:B------:R-:W2:Y:S02]  /*90f0*/  @!P0 SYNCS.PHASECHK.TRANS64 P0, [R0+URZ+0x108], R14 ;  /* 0x0001080e000085a7 */ /* 0x000ea400080010ff */
[----:B--2---:R-:W-:Y:S05]  /*9100*/  @!P0 BRA `(.L_x_186) ;  /* 0xfffffffc00f08947 */ /* 0x004fea000383ffff */
[----:B------:R-:W-:Y:S05]  /*9110*/  BRA `(.L_x_187) ;  /* 0xffffffb800947947 */ /* 0x000fea000383ffff */
.L_x_89:
[----:B------:R-:W-:-:S07]  /*9120*/  MOV R0, UR7 ;  /* 0x0000000700007c02 */ /* 0x000fce0008000f00 */
.L_x_188:
[----:B-1----:R1:W3:Y:S02]  /*9130*/  SYNCS.PHASECHK.TRANS64.TRYWAIT P0, [R0+URZ+0xf8], R2 ;  /* 0x0000f802000075a7 */ /* 0x0022e400080011ff */
[----:B---3--:R-:W-:Y:S05]  /*9140*/  @!P0 NANOSLEEP.SYNCS 0x989680 ;  /* 0x009896800000895d */ /* 0x008fea0003900000 */
[----:B------:R-:W3:Y:S02]  /*9150*/  @!P0 SYNCS.PHASECHK.TRANS64 P0, [R0+URZ+0xf8], R2 ;  /* 0x0000f802000085a7 */ /* 0x000ee400080010ff */
[----:B---3--:R-:W-:Y:S05]  /*9160*/  @!P0 BRA `(.L_x_188) ;  /* 0xfffffffc00f08947 */ /* 0x008fea000383ffff */
[----:B------:R-:W-:Y:S05]  /*9170*/  BRA `(.L_x_189) ;  /* 0xffffffbc00047947 */ /* 0x000fea000383ffff */
.L_x_90:
[----:B-1----:R-:W-:-:S07]  /*9180*/  MOV R0, UR7 ;  /* 0x0000000700007c02 */ /* 0x002fce0008000f00 */
.L_x_190:
[----:B-1----:R1:W3:Y:S02]  /*9190*/  SYNCS.PHASECHK.TRANS64.TRYWAIT P0, [R0+URZ+0x100], R2 ;  /* 0x00010002000075a7 */ /* 0x0022e400080011ff */
[----:B---3--:R-:W-:Y:S05]  /*91a0*/  @!P0 NANOSLEEP.SYNCS 0x989680 ;  /* 0x009896800000895d */ /* 0x008fea0003900000 */
[----:B------:R-:W3:Y:S02]  /*91b0*/  @!P0 SYNCS.PHASECHK.TRANS64 P0, [R0+URZ+0x100], R2 ;  /* 0x00010002000085a7 */ /* 0x000ee400080010ff */
[----:B---3--:R-:W-:Y:S05]  /*91c0*/  @!P0 BRA `(.L_x_190) ;  /* 0xfffffffc00f08947 */ /* 0x008fea000383ffff */
[----:B------:R-:W-:Y:S05]  /*91d0*/  BRA `(.L_x_191) ;  /* 0xffffffb800f47947 */ /* 0x000fea000383ffff */
.L_x_92:
[----:B--2---:R2:W4:Y:S02]  /*91e0*/  SYNCS.PHASECHK.TRANS64.TRYWAIT P0, [R0+URZ+0x120], R2 ;  /* 0x00012002000075a7 */ /* 0x00452400080011ff */
[----:B----4-:R-:W-:Y:S05]  /*91f0*/  @!P0 NANOSLEEP.SYNCS 0x989680 ;  /* 0x009896800000895d */ /* 0x010fea0003900000 */
[----:B------:R-:W4:Y:S02]  /*9200*/  @!P0 SYNCS.PHASECHK.TRANS64 P0, [R0+URZ+0x120], R2 ;  /* 0x00012002000085a7 */ /* 0x000f2400080010ff */
[----:B----4-:R-:W-:Y:S05]  /*9210*/  @!P0 BRA `(.L_x_92) ;  /* 0xfffffffc00f08947 */ /* 0x010fea000383ffff */
[----:B------:R-:W-:Y:S05]  /*9220*/  BRA `(.L_x_192) ;  /* 0xffffffbc00bc7947 */ /* 0x000fea000383ffff */
.L_x_103:
[----:B-1----:R-:W-:Y:S04]  /*9230*/  MOV R2, UR48 ;  /* 0x0000003000027c02 */ /* 0x002fe80008000f00 */
[----:B------:R1:W3:Y:S03]  /*9240*/  SYNCS.PHASECHK.TRANS64.TRYWAIT P1, [R2+URZ+0xe0], R3 ;  /* 0x0000e003020075a7 */ /* 0x0002e600080211ff */
[----:B---3--:R-:W-:Y:S05]  /*9250*/  @!P1 NANOSLEEP.SYNCS 0x989680 ;  /* 0x009896800000995d */ /* 0x008fea0003900000 */
[----:B------:R-:W3:Y:S02]  /*9260*/  @!P1 SYNCS.PHASECHK.TRANS64 P1, [R2+URZ+0xe0], R3 ;  /* 0x0000e003020095a7 */ /* 0x000ee400080210ff */
[----:B---3--:R-:W-:Y:S05]  /*9270*/  @!P1 BRA `(.L_x_103) ;  /* 0xfffffffc00ec9947 */ /* 0x008fea000383ffff */
[----:B------:R-:W-:Y:S05]  /*9280*/  BRA `(.L_x_102) ;  /* 0xffffffc800c87947 */ /* 0x000fea000383ffff */
.L_x_105:
[----:B-1----:R1:W4:Y:S02]  /*9290*/  SYNCS.PHASECHK.TRANS64.TRYWAIT P0, [R64+URZ+0x140], R0 ;  /* 0x00014000400075a7 */ /* 0x00232400080011ff */
[----:B----4-:R-:W-:Y:S05]  /*92a0*/  @!P0 NANOSLEEP.SYNCS 0x989680 ;  /* 0x009896800000895d */ /* 0x010fea0003900000 */
[----:B------:R-:W4:Y:S02]  /*92b0*/  @!P0 SYNCS.PHASECHK.TRANS64 P0, [R64+URZ+0x140], R0 ;  /* 0x00014000400085a7 */ /* 0x000f2400080010ff */
[----:B----4-:R-:W-:Y:S05]  /*92c0*/  @!P0 BRA `(.L_x_105) ;  /* 0xfffffffc00f08947 */ /* 0x010fea000383ffff */
[----:B------:R-:W-:Y:S05]  /*92d0*/  BRA `(.L_x_104) ;  /* 0xffffffc800f07947 */ /* 0x000fea000383ffff */
.L_x_114:
[----:B--2---:R2:W4:Y:S02]  /*92e0*/  SYNCS.PHASECHK.TRANS64.TRYWAIT P0, [R2+URZ+0xe0], R0 ;  /* 0x0000e000020075a7 */ /* 0x00452400080011ff */
[----:B----4-:R-:W-:Y:S05]  /*92f0*/  @!P0 NANOSLEEP.SYNCS 0x989680 ;  /* 0x009896800000895d */ /* 0x010fea0003900000 */
[----:B------:R-:W4:Y:S02]  /*9300*/  @!P0 SYNCS.PHASECHK.TRANS64 P0, [R2+URZ+0xe0], R0 ;  /* 0x0000e000020085a7 */ /* 0x000f2400080010ff */
[----:B----4-:R-:W-:Y:S05]  /*9310*/  @!P0 BRA `(.L_x_114) ;  /* 0xfffffffc00f08947 */ /* 0x010fea000383ffff */
[----:B------:R-:W-:Y:S05]  /*9320*/  BRA `(.L_x_113) ;  /* 0xffffffd400d07947 */ /* 0x000fea000383ffff */
.L_x_123:
[----:B--2---:R2:W4:Y:S02]  /*9330*/  SYNCS.PHASECHK.TRANS64.TRYWAIT P0, [R4+URZ+0xe0], R5 ;  /* 0x0000e005040075a7 */ /* 0x00452400080011ff */
[----:B----4-:R-:W-:Y:S05]  /*9340*/  @!P0 NANOSLEEP.SYNCS 0x989680 ;  /* 0x009896800000895d */ /* 0x010fea0003900000 */
[----:B------:R-:W4:Y:S02]  /*9350*/  @!P0 SYNCS.PHASECHK.TRANS64 P0, [R4+URZ+0xe0], R5 ;  /* 0x0000e005040085a7 */ /* 0x000f2400080010ff */
[----:B----4-:R-:W-:Y:S05]  /*9360*/  @!P0 BRA `(.L_x_123) ;  /* 0xfffffffc00f08947 */ /* 0x010fea000383ffff */
[----:B------:R-:W-:Y:S05]  /*9370*/  BRA `(.L_x_122) ;  /* 0xffffffe000d87947 */ /* 0x000fea000383ffff */
        .weak           $__internal_0_$__cuda_sm10x_tcgen05_guardrail_trap_col_being_dealloced_not_returned_by_alloc
        .type           $__internal_0_$__cuda_sm10x_tcgen05_guardrail_trap_col_being_dealloced_not_returned_by_alloc,@function
        .size           $__internal_0_$__cuda_sm10x_tcgen05_guardrail_trap_col_being_dealloced_not_returned_by_alloc,($__internal_1_$__cuda_sm10x_tcgen05_guardrail_trap_phase_invalid_during_alloc - $__internal_0_$__cuda_sm10x_tcgen05_guardrail_trap_col_being_dealloced_not_returned_by_alloc)
$__internal_0_$__cuda_sm10x_tcgen05_guardrail_trap_col_being_dealloced_not_returned_by_alloc:
[----:B------:R-:W-:Y:S05]  /*9380*/  BPT.TRAP 0x1 ;  /* 0x000000040000795c */ /* 0x000fea0000300000 */
[----:B------:R-:W-:-:S04]  /*9390*/  HFMA2 R3, -RZ, RZ, 0, 0 ;  /* 0x00000000ff037431 */ /* 0x000fc800000001ff */
[----:B------:R-:W-:Y:S05]  /*93a0*/  RET.REL.NODEC R2 `(_ZN7cutlass13device_kernelINS_4gemm6kernel13GemmUniversalIN4cute5tupleIJiiiiEEENS1_10collective13CollectiveMmaINS1_35MainloopSm100TmaUmmaWarpSpecializedILi14ELi2ELi4ENS5_IJNS4_1CILi1EEESB_SB_EEEEENS5_IJNSA_ILi128EEENSA_ILi96EEENSA_ILi32EEEEEENS_6half_tENS5_IJlSB_lEEESI_SJ_NS4_8TiledMMAINS4_8MMA_AtomIJNS4_20SM100_MMA_F16BF16_SSISI_SI_fLi128ELi96ELNS4_4UMMA5MajorE0ELSO_0ELNSN_7ScaleInE0ELSP_0EEEEEENS4_6LayoutISC_NS5_IJNSA_ILi0EEEST_ST_EEEEENS5_IJNS4_10UnderscoreESW_SW_EEEEENS4_13SM90_TMA_LOADENS4_14ComposedLayoutINS4_7SwizzleILi2ELi4ELi3EEENS4_18smem_ptr_flag_bitsILi16EEENSS_INS5_IJNSA_ILi8EEESG_EEENS5_IJSG_SB_EEEEEEEvNS4_8identityESZ_S19_vS1A_EENS_8epilogue10collective18CollectiveEpilogueINS1C_23Sm100TmaWarpSpecializedILi3ELi2ELi32ELb1ELb0EEEJSH_NS5_IJNSS_ISE_SB_EENSS_ISG_SB_EEEEESI_SJ_SI_SJ_NS1C_6fusion15FusionCallbacksIS1G_NS1K_17LinearCombinationISI_fSI_fLNS_15FloatRoundStyleE2EEESH_S1J_JEEENS4_5SM1004TMEM4LOAD26SM100_TMEM_LOAD_32dp32b32xESZ_S19_NS4_39AutoVectorizingCopyWithAssumedAlignmentILi128EEENS4_14SM90_TMA_STOREES19_S1V_S1V_EEEvvEEEEvNT_6ParamsE) ;  /* 0xffffff6c02147950 */ /* 0x000fea0003c3ffff */
        .weak           $__internal_1_$__cuda_sm10x_tcgen05_guardrail_trap_phase_invalid_during_alloc
        .type           $__internal_1_$__cuda_sm10x_tcgen05_guardrail_trap_phase_invalid_during_alloc,@function
        .size           $__internal_1_$__cuda_sm10x_tcgen05_guardrail_trap_phase_invalid_during_alloc,($__internal_2_$__cuda_sm10x_tcgen05_guardrail_trap_unallocated_columns_being_dealloced - $__internal_1_$__cuda_sm10x_tcgen05_guardrail_trap_phase_invalid_during_alloc)
$__internal_1_$__cuda_sm10x_tcgen05_guardrail_trap_phase_invalid_during_alloc:
[----:B------:R-:W-:Y:S05]  /*93b0*/  BPT.TRAP 0x1 ;  /* 0x000000040000795c */ /* 0x000fea0000300000 */
[----:B------:R-:W-:-:S04]  /*93c0*/  MOV R3, 0x0 ;  /* 0x0000000000037802 */ /* 0x000fc80000000f00 */
[----:B------:R-:W-:Y:S05]  /*93d0*/  RET.REL.NODEC R2 `(_ZN7cutlass13device_kernelINS_4gemm6kernel13GemmUniversalIN4cute5tupleIJiiiiEEENS1_10collective13CollectiveMmaINS1_35MainloopSm100TmaUmmaWarpSpecializedILi14ELi2ELi4ENS5_IJNS4_1CILi1EEESB_SB_EEEEENS5_IJNSA_ILi128EEENSA_ILi96EEENSA_ILi32EEEEEENS_6half_tENS5_IJlSB_lEEESI_SJ_NS4_8TiledMMAINS4_8MMA_AtomIJNS4_20SM100_MMA_F16BF16_SSISI_SI_fLi128ELi96ELNS4_4UMMA5MajorE0ELSO_0ELNSN_7ScaleInE0ELSP_0EEEEEENS4_6LayoutISC_NS5_IJNSA_ILi0EEEST_ST_EEEEENS5_IJNS4_10UnderscoreESW_SW_EEEEENS4_13SM90_TMA_LOADENS4_14ComposedLayoutINS4_7SwizzleILi2ELi4ELi3EEENS4_18smem_ptr_flag_bitsILi16EEENSS_INS5_IJNSA_ILi8EEESG_EEENS5_IJSG_SB_EEEEEEEvNS4_8identityESZ_S19_vS1A_EENS_8epilogue10collective18CollectiveEpilogueINS1C_23Sm100TmaWarpSpecializedILi3ELi2ELi32ELb1ELb0EEEJSH_NS5_IJNSS_ISE_SB_EENSS_ISG_SB_EEEEESI_SJ_SI_SJ_NS1C_6fusion15FusionCallbacksIS1G_NS1K_17LinearCombinationISI_fSI_fLNS_15FloatRoundStyleE2EEESH_S1J_JEEENS4_5SM1004TMEM4LOAD26SM100_TMEM_LOAD_32dp32b32xESZ_S19_NS4_39AutoVectorizingCopyWithAssumedAlignmentILi128EEENS4_14SM90_TMA_STOREES19_S1V_S1V_EEEvvEEEEvNT_6ParamsE) ;  /* 0xffffff6c02087950 */ /* 0x000fea0003c3ffff */
        .weak           $__internal_2_$__cuda_sm10x_tcgen05_guardrail_trap_unallocated_columns_being_dealloced
        .type           $__internal_2_$__cuda_sm10x_tcgen05_guardrail_trap_unallocated_columns_being_dealloced,@function
        .size           $__internal_2_$__cuda_sm10x_tcgen05_guardrail_trap_unallocated_columns_being_dealloced,(.L_x_194 - $__internal_2_$__cuda_sm10x_tcgen05_guardrail_trap_unallocated_columns_being_dealloced)
$__internal_2_$__cuda_sm10x_tcgen05_guardrail_trap_unallocated_columns_being_dealloced:
[----:B------:R-:W-:Y:S05]  /*93e0*/  BPT.TRAP 0x1 ;  /* 0x000000040000795c */ /* 0x000fea0000300000 */
[----:B------:R-:W-:-:S04]  /*93f0*/  HFMA2 R3, -RZ, RZ, 0, 0 ;  /* 0x00000000ff037431 */ /* 0x000fc800000001ff */
[----:B------:R-:W-:Y:S05]  /*9400*/  RET.REL.NODEC R2 `(_ZN7cutlass13device_kernelINS_4gemm6kernel13GemmUniversalIN4cute5tupleIJiiiiEEENS1_10collective13CollectiveMmaINS1_35MainloopSm100TmaUmmaWarpSpecializedILi14ELi2ELi4ENS5_IJNS4_1CILi1EEESB_SB_EEEEENS5_IJNSA_ILi128EEENSA_ILi96EEENSA_ILi32EEEEEENS_6half_tENS5_IJlSB_lEEESI_SJ_NS4_8TiledMMAINS4_8MMA_AtomIJNS4_20SM100_MMA_F16BF16_SSISI_SI_fLi128ELi96ELNS4_4UMMA5MajorE0ELSO_0ELNSN_7ScaleInE0ELSP_0EEEEEENS4_6LayoutISC_NS5_IJNSA_ILi0EEEST_ST_EEEEENS5_IJNS4_10UnderscoreESW_SW_EEEEENS4_13SM90_TMA_LOADENS4_14ComposedLayoutINS4_7SwizzleILi2ELi4ELi3EEENS4_18smem_ptr_flag_bitsILi16EEENSS_INS5_IJNSA_ILi8EEESG_EEENS5_IJSG_SB_EEEEEEEvNS4_8identityESZ_S19_vS1A_EENS_8epilogue10collective18CollectiveEpilogueINS1C_23Sm100TmaWarpSpecializedILi3ELi2ELi32ELb1ELb0EEEJSH_NS5_IJNSS_ISE_SB_EENSS_ISG_SB_EEEEESI_SJ_SI_SJ_NS1C_6fusion15FusionCallbacksIS1G_NS1K_17LinearCombinationISI_fSI_fLNS_15FloatRoundStyleE2EEESH_S1J_JEEENS4_5SM1004TMEM4LOAD26SM100_TMEM_LOAD_32dp32b32xESZ_S19_NS4_39AutoVectorizingCopyWithAssumedAlignmentILi128EEENS4_14SM90_TMA_STOREES19_S1V_S1V_EEEvvEEEEvNT_6ParamsE) ;  /* 0xffffff6802fc7950 */ /* 0x000fea0003c3ffff */
.L_x_193:
[----:B------:R-:W-:-:S00]  /*9410*/  BRA `(.L_x_193) ;  /* 0xfffffffc00fc7947 */ /* 0x000fc0000383ffff */
[----:B------:R-:W-:-:S00]  /*9420*/  NOP ;  /* 0x0000000000007918 */ /* 0x000fc00000000000 */
        /* <DEDUP_REMOVED lines=13> */
.L_x_194:


//--------------------- .nv.global.init           --------------------------
	.section	.nv.global.init,"aw",@progbits
.nv.global.init:
	.type		$str$27,@object
	.size		$str$27,($str$28 - $str$27)
$str$27:
        /*0000*/ 	.byte	0x28, 0x61, 0x64, 0x64, 0x72, 0x65, 0x73, 0x73, 0x20, 0x26, 0x20, 0x6d, 0x61, 0x73, 0x6b, 0x29
        /*0010*/ 	.byte	0x20, 0x3d, 0x3d, 0x20, 0x30, 0x00
	.type		$str$28,@object
	.size		$str$28,($str$26 - $str$28)
$str$28:
        /*0016*/ 	.byte	0x2f, 0x74, 0x6d, 0x70, 0x2f, 0x63, 0x75, 0x74, 0x6c, 0x61, 0x73, 0x73, 0x5f, 0x73, 0x77, 0x65
        /*0026*/ 	.byte	0x65, 0x70, 0x5f, 0x73, 0x72, 0x63, 0x2f, 0x69, 0x6e, 0x63, 0x6c, 0x75, 0x64, 0x65, 0x2f, 0x63
        /*0036*/ 	.byte	0x75, 0x74, 0x65, 0x2f, 0x70, 0x6f, 0x69, 0x6e, 0x74, 0x65, 0x72, 0x5f, 0x66, 0x6c, 0x61, 0x67
        /*0046*/ 	.byte	0x67, 0x65, 0x64, 0x2e, 0x68, 0x70, 0x70, 0x00
	.type		$str$26,@object
	.size		$str$26,($str$25 - $str$26)
$str$26:
        /*004e*/ 	.byte	0x2f, 0x74, 0x6d, 0x70, 0x2f, 0x63, 0x75, 0x74, 0x6c, 0x61, 0x73, 0x73, 0x5f, 0x73, 0x77, 0x65
        /*005e*/ 	.byte	0x65, 0x70, 0x5f, 0x73, 0x72, 0x63, 0x2f, 0x69, 0x6e, 0x63, 0x6c, 0x75, 0x64, 0x65, 0x2f, 0x63
        /*006e*/ 	.byte	0x75, 0x74, 0x65, 0x2f, 0x61, 0x74, 0x6f, 0x6d, 0x2f, 0x63, 0x6f, 0x70, 0x79, 0x5f, 0x74, 0x72
        /*007e*/ 	.byte	0x61, 0x69, 0x74, 0x73, 0x5f, 0x73, 0x6d, 0x31, 0x30, 0x30, 0x2e, 0x68, 0x70, 0x70, 0x00
	.type		$str$25,@object
	.size		$str$25,(__unnamed_1 - $str$25)
$str$25:
        /*008d*/ 	.byte	0x28, 0x28, 0x75, 0x69, 0x6e, 0x74, 0x33, 0x32, 0x5f, 0x74, 0x28, 0x74, 0x68, 0x72, 0x65, 0x61
        /*009d*/ 	.byte	0x64, 0x49, 0x64, 0x78, 0x2e, 0x78, 0x29, 0x20, 0x2f, 0x20, 0x33, 0x32, 0x29, 0x20, 0x25, 0x20
        /*00ad*/ 	.byte	0x34, 0x29, 0x20, 0x3d, 0x3d, 0x20, 0x28, 0x28, 0x28, 0x74, 0x6d, 0x65, 0x6d, 0x5f, 0x61, 0x64
        /*00bd*/ 	.byte	0x64, 0x72, 0x20, 0x3e, 0x3e, 0x20, 0x31, 0x36, 0x29, 0x20, 0x2f, 0x20, 0x33, 0x32, 0x29, 0x20
        /*00cd*/ 	.byte	0x25, 0x20, 0x34, 0x29, 0x00
	.type		__unnamed_1,@object
	.size		__unnamed_1,(__unnamed_2 - __unnamed_1)
__unnamed_1:
        /*00d2*/ 	.byte	0x61, 0x75, 0x74, 0x6f, 0x20, 0x63, 0x75, 0x74, 0x65, 0x3a, 0x3a, 0x61, 0x73, 0x5f, 0x70, 0x6f
        /* <DEDUP_REMOVED lines=24> */
        /*0262*/ 	.byte	0x3e, 0x3e, 0x3e, 0x3e, 0x5d, 0x00
	.type		__unnamed_2,@object
	.size		__unnamed_2,(.L_2 - __unnamed_2)
__unnamed_2:
        /* <DEDUP_REMOVED lines=42> */
        /*0508*/ 	.byte	0x3e, 0x3e, 0x5d, 0x00
.L_2:


//--------------------- .nv.shared._ZN7cutlass13device_kernelINS_4gemm6kernel13GemmUniversalIN4cute5tupleIJiiiiEEENS1_10collective13CollectiveMmaINS1_35MainloopSm100TmaUmmaWarpSpecializedILi14ELi2ELi4ENS5_IJNS4_1CILi1EEESB_SB_EEEEENS5_IJNSA_ILi128EEENSA_ILi96EEENSA_ILi32EEEEEENS_6half_tENS5_IJlSB_lEEESI_SJ_NS4_8TiledMMAINS4_8MMA_AtomIJNS4_20SM100_MMA_F16BF16_SSISI_SI_fLi128ELi96ELNS4_4UMMA5MajorE0ELSO_0ELNSN_7ScaleInE0ELSP_0EEEEEENS4_6LayoutISC_NS5_IJNSA_ILi0EEEST_ST_EEEEENS5_IJNS4_10UnderscoreESW_SW_EEEEENS4_13SM90_TMA_LOADENS4_14ComposedLayoutINS4_7SwizzleILi2ELi4ELi3EEENS4_18smem_ptr_flag_bitsILi16EEENSS_INS5_IJNSA_ILi8EEESG_EEENS5_IJSG_SB_EEEEEEEvNS4_8identityESZ_S19_vS1A_EENS_8epilogue10collective18CollectiveEpilogueINS1C_23Sm100TmaWarpSpecializedILi3ELi2ELi32ELb1ELb0EEEJSH_NS5_IJNSS_ISE_SB_EENSS_ISG_SB_EEEEESI_SJ_SI_SJ_NS1C_6fusion15FusionCallbacksIS1G_NS1K_17LinearCombinationISI_fSI_fLNS_15FloatRoundStyleE2EEESH_S1J_JEEENS4_5SM1004TMEM4LOAD26SM100_TMEM_LOAD_32dp32b32xESZ_S19_NS4_39AutoVectorizingCopyWithAssumedAlignmentILi128EEENS4_14SM90_TMA_STOREES19_S1V_S1V_EEEvvEEEEvNT_6ParamsE --------------------------
	.section	.nv.shared._ZN7cutlass13device_kernelINS_4gemm6kernel13GemmUniversalIN4cute5tupleIJiiiiEEENS1_10collective13CollectiveMmaINS1_35MainloopSm100TmaUmmaWarpSpecializedILi14ELi2ELi4ENS5_IJNS4_1CILi1EEESB_SB_EEEEENS5_IJNSA_ILi128EEENSA_ILi96EEENSA_ILi32EEEEEENS_6half_tENS5_IJlSB_lEEESI_SJ_NS4_8TiledMMAINS4_8MMA_AtomIJNS4_20SM100_MMA_F16BF16_SSISI_SI_fLi128ELi96ELNS4_4UMMA5MajorE0ELSO_0ELNSN_7ScaleInE0ELSP_0EEEEEENS4_6LayoutISC_NS5_IJNSA_ILi0EEEST_ST_EEEEENS5_IJNS4_10UnderscoreESW_SW_EEEEENS4_13SM90_TMA_LOADENS4_14ComposedLayoutINS4_7SwizzleILi2ELi4ELi3EEENS4_18smem_ptr_flag_bitsILi16EEENSS_INS5_IJNSA_ILi8EEESG_EEENS5_IJSG_SB_EEEEEEEvNS4_8identityESZ_S19_vS1A_EENS_8epilogue10collective18CollectiveEpilogueINS1C_23Sm100TmaWarpSpecializedILi3ELi2ELi32ELb1ELb0EEEJSH_NS5_IJNSS_ISE_SB_EENSS_ISG_SB_EEEEESI_SJ_SI_SJ_NS1C_6fusion15FusionCallbacksIS1G_NS1K_17LinearCombinationISI_fSI_fLNS_15FloatRoundStyleE2EEESH_S1J_JEEENS4_5SM1004TMEM4LOAD26SM100_TMEM_LOAD_32dp32b32xESZ_S19_NS4_39AutoVectorizingCopyWithAssumedAlignmentILi128EEENS4_14SM90_TMA_STOREES19_S1V_S1V_EEEvvEEEEvNT_6ParamsE,"aw",@nobits
	.sectionflags	@""
	.align	16
	.zero		1024


//--------------------- .nv.shared.reserved.0     --------------------------
	.section	.nv.shared.reserved.0,"aw",@nobits
	.weak		__nv_reservedSMEM_offset_0_alias
	.size		__nv_reservedSMEM_offset_0_alias, 0, 64
	.other		__nv_reservedSMEM_offset_0_alias,@"STO_CUDA_RESERVED_SHARED STV_DEFAULT"
__nv_reservedSMEM_offset_0_alias:
	.zero		0
.nv.shared.reserved.0:
	.zero		64
	.weak		__nv_reservedSMEM_tcgen05_partition
	.type		__nv_reservedSMEM_tcgen05_partition,@object
	.size		__nv_reservedSMEM_tcgen05_partition,(.L_0 - __nv_reservedSMEM_tcgen05_partition)
__nv_reservedSMEM_tcgen05_partition:
	.zero		32
.L_0:


//--------------------- .nv.global                --------------------------
	.section	.nv.global,"aw",@nobits
.nv.global:
	.type		_ZN39_INTERNAL_3acfa56b_4_k_cu_cbe68473_91274cute1_E,@object
	.size		_ZN39_INTERNAL_3acfa56b_4_k_cu_cbe68473_91274cute1_E,(_ZN39_INTERNAL_3acfa56b_4_k_cu_cbe68473_91274cuda3std3__45__cpo6cbeginE - _ZN39_INTERNAL_3acfa56b_4_k_cu_cbe68473_91274cute1_E)
_ZN39_INTERNAL_3acfa56b_4_k_cu_cbe68473_91274cute1_E:
	.zero		1
	.type		_ZN39_INTERNAL_3acfa56b_4_k_cu_cbe68473_91274cuda3std3__45__cpo6cbeginE,@object
	.size		_ZN39_INTERNAL_3acfa56b_4_k_cu_cbe68473_91274cuda3std3__45__cpo6cbeginE,(_ZN39_INTERNAL_3acfa56b_4_k_cu_cbe68473_91274cuda3std3__48in_placeE - _ZN39_INTERNAL_3acfa56b_4_k_cu_cbe68473_91274cuda3std3__45__cpo6cbeginE)
_ZN39_INTERNAL_3acfa56b_4_k_cu_cbe68473_91274cuda3std3__45__cpo6cbeginE:
	.zero		1
	.type		_ZN39_INTERNAL_3acfa56b_4_k_cu_cbe68473_91274cuda3std3__48in_placeE,@object
	.size		_ZN39_INTERNAL_3acfa56b_4_k_cu_cbe68473_91274cuda3std3__48in_placeE,(_ZN39_INTERNAL_3acfa56b_4_k_cu_cbe68473_91274cuda3std6ranges3__45__cpo9iter_moveE - _ZN39_INTERNAL_3acfa56b_4_k_cu_cbe68473_91274cuda3std3__48in_placeE)
_ZN39_INTERNAL_3acfa56b_4_k_cu_cbe68473_91274cuda3std3__48in_placeE:
	.zero		1
	.type		_ZN39_INTERNAL_3acfa56b_4_k_cu_cbe68473_91274cuda3std6ranges3__45__cpo9iter_moveE,@object
	.size		_ZN39_INTERNAL_3acfa56b_4_k_cu_cbe68473_91274cuda3std6ranges3__45__cpo9iter_moveE,(_ZN39_INTERNAL_3acfa56b_4_k_cu_cbe68473_91274cuda3std3__45__cpo5beginE - _ZN39_INTERNAL_3acfa56b_4_k_cu_cbe68473_91274cuda3std6ranges3__45__cpo9iter_moveE)
_ZN39_INTERNAL_3acfa56b_4_k_cu_cbe68473_91274cuda3std6ranges3__45__cpo9iter_moveE:
	.zero		1
	.type		_ZN39_INTERNAL_3acfa56b_4_k_cu_cbe68473_91274cuda3std3__45__cpo5beginE,@object
	.size		_ZN39_INTERNAL_3acfa56b_4_k_cu_cbe68473_91274cuda3std3__45__cpo5beginE,(_ZN39_INTERNAL_3acfa56b_4_k_cu_cbe68473_91274cuda3std3__441_GLOBAL__N__3acfa56b_4_k_cu_cbe68473_91276ignoreE - _ZN39_INTERNAL_3acfa56b_4_k_cu_cbe68473_91274cuda3std3__45__cpo5beginE)
_ZN39_INTERNAL_3acfa56b_4_k_cu_cbe68473_91274cuda3std3__45__cpo5beginE:
	.zero		1
	.type		_ZN39_INTERNAL_3acfa56b_4_k_cu_cbe68473_91274cuda3std3__441_GLOBAL__N__3acfa56b_4_k_cu_cbe68473_91276ignoreE,@object
	.size		_ZN39_INTERNAL_3acfa56b_4_k_cu_cbe68473_91274cuda3std3__441_GLOBAL__N__3acfa56b_4_k_cu_cbe68473_91276ignoreE,(_ZN39_INTERNAL_3acfa56b_4_k_cu_cbe68473_91274cute7productE - _ZN39_INTERNAL_3acfa56b_4_k_cu_cbe68473_91274cuda3std3__441_GLOBAL__N__3acfa56b_4_k_cu_cbe68473_91276ignoreE)
_ZN39_INTERNAL_3acfa56b_4_k_cu_cbe68473_91274cuda3std3__441_GLOBAL__N__3acfa56b_4_k_cu_cbe68473_91276ignoreE:
	.zero		1
	.type		_ZN39_INTERNAL_3acfa56b_4_k_cu_cbe68473_91274cute7productE,@object
	.size		_ZN39_INTERNAL_3acfa56b_4_k_cu_cbe68473_91274cute7productE,(_ZN39_INTERNAL_3acfa56b_4_k_cu_cbe68473_91274cuda3std3__45__cpo3endE - _ZN39_INTERNAL_3acfa56b_4_k_cu_cbe68473_91274cute7productE)
_ZN39_INTERNAL_3acfa56b_4_k_cu_cbe68473_91274cute7productE:
	.zero		1
	.type		_ZN39_INTERNAL_3acfa56b_4_k_cu_cbe68473_91274cuda3std3__45__cpo3endE,@object
	.size		_ZN39_INTERNAL_3acfa56b_4_k_cu_cbe68473_91274cuda3std3__45__cpo3endE,(_ZN39_INTERNAL_3acfa56b_4_k_cu_cbe68473_91274cuda3std3__419piecewise_constructE - _ZN39_INTERNAL_3acfa56b_4_k_cu_cbe68473_91274cuda3std3__45__cpo3endE)
_ZN39_INTERNAL_3acfa56b_4_k_cu_cbe68473_91274cuda3std3__45__cpo3endE:
	.zero		1
	.type		_ZN39_INTERNAL_3acfa56b_4_k_cu_cbe68473_91274cuda3std3__419piecewise_constructE,@object
	.size		_ZN39_INTERNAL_3acfa56b_4_k_cu_cbe68473_91274cuda3std3__419piecewise_constructE,(_ZN39_INTERNAL_3acfa56b_4_k_cu_cbe68473_91274cuda3std3__45__cpo4cendE - _ZN39_INTERNAL_3acfa56b_4_k_cu_cbe68473_91274cuda3std3__419piecewise_constructE)
_ZN39_INTERNAL_3acfa56b_4_k_cu_cbe68473_91274cuda3std3__419piecewise_constructE:
	.zero		1
	.type		_ZN39_INTERNAL_3acfa56b_4_k_cu_cbe68473_91274cuda3std3__45__cpo4cendE,@object
	.size		_ZN39_INTERNAL_3acfa56b_4_k_cu_cbe68473_91274cuda3std3__45__cpo4cendE,(_ZN39_INTERNAL_3acfa56b_4_k_cu_cbe68473_91274cuda3std6ranges3__45__cpo4swapE - _ZN39_INTERNAL_3acfa56b_4_k_cu_cbe68473_91274cuda3std3__45__cpo4cendE)
_ZN39_INTERNAL_3acfa56b_4_k_cu_cbe68473_91274cuda3std3__45__cpo4cendE:
	.zero		1
	.type		_ZN39_INTERNAL_3acfa56b_4_k_cu_cbe68473_91274cuda3std6ranges3__45__cpo4swapE,@object
	.size		_ZN39_INTERNAL_3acfa56b_4_k_cu_cbe68473_91274cuda3std6ranges3__45__cpo4swapE,(.L_10 - _ZN39_INTERNAL_3acfa56b_4_k_cu_cbe68473_91274cuda3std6ranges3__45__cpo4swapE)
_ZN39_INTERNAL_3acfa56b_4_k_cu_cbe68473_91274cuda3std6ranges3__45__cpo4swapE:
	.zero		1
.L_10:


//--------------------- .nv.constant0._ZN7cutlass13device_kernelINS_4gemm6kernel13GemmUniversalIN4cute5tupleIJiiiiEEENS1_10collective13CollectiveMmaINS1_35MainloopSm100TmaUmmaWarpSpecializedILi14ELi2ELi4ENS5_IJNS4_1CILi1EEESB_SB_EEEEENS5_IJNSA_ILi128EEENSA_ILi96EEENSA_ILi32EEEEEENS_6half_tENS5_IJlSB_lEEESI_SJ_NS4_8TiledMMAINS4_8MMA_AtomIJNS4_20SM100_MMA_F16BF16_SSISI_SI_fLi128ELi96ELNS4_4UMMA5MajorE0ELSO_0ELNSN_7ScaleInE0ELSP_0EEEEEENS4_6LayoutISC_NS5_IJNSA_ILi0EEEST_ST_EEEEENS5_IJNS4_10UnderscoreESW_SW_EEEEENS4_13SM90_TMA_LOADENS4_14ComposedLayoutINS4_7SwizzleILi2ELi4ELi3EEENS4_18smem_ptr_flag_bitsILi16EEENSS_INS5_IJNSA_ILi8EEESG_EEENS5_IJSG_SB_EEEEEEEvNS4_8identityESZ_S19_vS1A_EENS_8epilogue10collective18CollectiveEpilogueINS1C_23Sm100TmaWarpSpecializedILi3ELi2ELi32ELb1ELb0EEEJSH_NS5_IJNSS_ISE_SB_EENSS_ISG_SB_EEEEESI_SJ_SI_SJ_NS1C_6fusion15FusionCallbacksIS1G_NS1K_17LinearCombinationISI_fSI_fLNS_15FloatRoundStyleE2EEESH_S1J_JEEENS4_5SM1004TMEM4LOAD26SM100_TMEM_LOAD_32dp32b32xESZ_S19_NS4_39AutoVectorizingCopyWithAssumedAlignmentILi128EEENS4_14SM90_TMA_STOREES19_S1V_S1V_EEEvvEEEEvNT_6ParamsE --------------------------
	.section	.nv.constant0._ZN7cutlass13device_kernelINS_4gemm6kernel13GemmUniversalIN4cute5tupleIJiiiiEEENS1_10collective13CollectiveMmaINS1_35MainloopSm100TmaUmmaWarpSpecializedILi14ELi2ELi4ENS5_IJNS4_1CILi1EEESB_SB_EEEEENS5_IJNSA_ILi128EEENSA_ILi96EEENSA_ILi32EEEEEENS_6half_tENS5_IJlSB_lEEESI_SJ_NS4_8TiledMMAINS4_8MMA_AtomIJNS4_20SM100_MMA_F16BF16_SSISI_SI_fLi128ELi96ELNS4_4UMMA5MajorE0ELSO_0ELNSN_7ScaleInE0ELSP_0EEEEEENS4_6LayoutISC_NS5_IJNSA_ILi0EEEST_ST_EEEEENS5_IJNS4_10UnderscoreESW_SW_EEEEENS4_13SM90_TMA_LOADENS4_14ComposedLayoutINS4_7SwizzleILi2ELi4ELi3EEENS4_18smem_ptr_flag_bitsILi16EEENSS_INS5_IJNSA_ILi8EEESG_EEENS5_IJSG_SB_EEEEEEEvNS4_8identityESZ_S19_vS1A_EENS_8epilogue10collective18CollectiveEpilogueINS1C_23Sm100TmaWarpSpecializedILi3ELi2ELi32ELb1ELb0EEEJSH_NS5_IJNSS_ISE_SB_EENSS_ISG_SB_EEEEESI_SJ_SI_SJ_NS1C_6fusion15FusionCallbacksIS1G_NS1K_17LinearCombinationISI_fSI_fLNS_15FloatRoundStyleE2EEESH_S1J_JEEENS4_5SM1004TMEM4LOAD26SM100_TMEM_LOAD_32dp32b32xESZ_S19_NS4_39AutoVectorizingCopyWithAssumedAlignmentILi128EEENS4_14SM90_TMA_STOREES19_S1V_S1V_EEEvvEEEEvNT_6ParamsE,"a",@progbits
	.sectionflags	@""
	.align	4
.nv.constant0._ZN7cutlass13device_kernelINS_4gemm6kernel13GemmUniversalIN4cute5tupleIJiiiiEEENS1_10collective13CollectiveMmaINS1_35MainloopSm100TmaUmmaWarpSpecializedILi14ELi2ELi4ENS5_IJNS4_1CILi1EEESB_SB_EEEEENS5_IJNSA_ILi128EEENSA_ILi96EEENSA_ILi32EEEEEENS_6half_tENS5_IJlSB_lEEESI_SJ_NS4_8TiledMMAINS4_8MMA_AtomIJNS4_20SM100_MMA_F16BF16_SSISI_SI_fLi128ELi96ELNS4_4UMMA5MajorE0ELSO_0ELNSN_7ScaleInE0ELSP_0EEEEEENS4_6LayoutISC_NS5_IJNSA_ILi0EEEST_ST_EEEEENS5_IJNS4_10UnderscoreESW_SW_EEEEENS4_13SM90_TMA_LOADENS4_14ComposedLayoutINS4_7SwizzleILi2ELi4ELi3EEENS4_18smem_ptr_flag_bitsILi16EEENSS_INS5_IJNSA_ILi8EEESG_EEENS5_IJSG_SB_EEEEEEEvNS4_8identityESZ_S19_vS1A_EENS_8epilogue10collective18CollectiveEpilogueINS1C_23Sm100TmaWarpSpecializedILi3ELi2ELi32ELb1ELb0EEEJSH_NS5_IJNSS_ISE_SB_EENSS_ISG_SB_EEEEESI_SJ_SI_SJ_NS1C_6fusion15FusionCallbacksIS1G_NS1K_17LinearCombinationISI_fSI_fLNS_15FloatRoundStyleE2EEESH_S1J_JEEENS4_5SM1004TMEM4LOAD26SM100_TMEM_LOAD_32dp32b32xESZ_S19_NS4_39AutoVectorizingCopyWithAssumedAlignmentILi128EEENS4_14SM90_TMA_STOREES19_S1V_S1V_EEEvvEEEEvNT_6ParamsE:
	.zero		2944


//--------------------- SYMBOLS --------------------------

	.type		.nv.reservedSmem.offset0,@object
	.size		.nv.reservedSmem.offset0,0x4
	.type		.nv.reservedSmem.cap,@object
	.size		.nv.reservedSmem.cap,0x4
	.type		__assertfail,@function
